//
// Generated by NVIDIA NVVM Compiler
//
// Compiler Build ID: CL-36424714
// Cuda compilation tools, release 13.0, V13.0.88
// Based on NVVM 20.0.0
//

.version 9.0
.target sm_100
.address_size 64

	// .globl	_Z12three_to_twoPiS_i

.visible .entry _Z12three_to_twoPiS_i(
	.param .u64 .ptr .align 1 _Z12three_to_twoPiS_i_param_0,
	.param .u64 .ptr .align 1 _Z12three_to_twoPiS_i_param_1,
	.param .u32 _Z12three_to_twoPiS_i_param_2
)
{
	.reg .pred 	%p<12>;
	.reg .b32 	%r<116>;
	.reg .b64 	%rd<43>;

	ld.param.u64 	%rd4, [_Z12three_to_twoPiS_i_param_0];
	ld.param.u64 	%rd3, [_Z12three_to_twoPiS_i_param_1];
	ld.param.u32 	%r37, [_Z12three_to_twoPiS_i_param_2];
	cvta.to.global.u64 	%rd1, %rd4;
	mov.u32 	%r38, %ctaid.x;
	mov.u32 	%r39, %ntid.x;
	mov.u32 	%r40, %tid.x;
	mad.lo.s32 	%r1, %r38, %r39, %r40;
	mov.u32 	%r41, %ctaid.y;
	mov.u32 	%r42, %ntid.y;
	mov.u32 	%r43, %tid.y;
	mad.lo.s32 	%r44, %r41, %r42, %r43;
	max.s32 	%r45, %r1, %r44;
	setp.ge.s32 	%p1, %r45, %r37;
	setp.lt.s32 	%p2, %r37, 1;
	or.pred  	%p3, %p1, %p2;
	@%p3 bra 	$L__BB0_13;
	cvta.to.global.u64 	%rd5, %rd3;
	mad.lo.s32 	%r3, %r37, %r44, %r1;
	mul.lo.s32 	%r4, %r37, %r37;
	mul.wide.s32 	%rd6, %r3, 4;
	add.s64 	%rd2, %rd5, %rd6;
	ld.global.u32 	%r107, [%rd2];
	and.b32  	%r6, %r37, 15;
	setp.lt.u32 	%p4, %r37, 16;
	mov.b32 	%r110, 0;
	@%p4 bra 	$L__BB0_4;
	and.b32  	%r110, %r37, 2147483632;
	neg.s32 	%r105, %r110;
	shl.b32 	%r9, %r4, 4;
	mul.wide.u32 	%rd9, %r4, 4;
	mov.u32 	%r104, %r3;
$L__BB0_3:
	.pragma "nounroll";
	mul.wide.s32 	%rd7, %r104, 4;
	add.s64 	%rd8, %rd1, %rd7;
	ld.global.u32 	%r47, [%rd8];
	add.s32 	%r48, %r107, %r47;
	st.global.u32 	[%rd2], %r48;
	add.s64 	%rd10, %rd8, %rd9;
	ld.global.u32 	%r49, [%rd10];
	add.s32 	%r50, %r48, %r49;
	st.global.u32 	[%rd2], %r50;
	add.s64 	%rd11, %rd10, %rd9;
	ld.global.u32 	%r51, [%rd11];
	add.s32 	%r52, %r50, %r51;
	st.global.u32 	[%rd2], %r52;
	add.s64 	%rd12, %rd11, %rd9;
	ld.global.u32 	%r53, [%rd12];
	add.s32 	%r54, %r52, %r53;
	st.global.u32 	[%rd2], %r54;
	add.s64 	%rd13, %rd12, %rd9;
	ld.global.u32 	%r55, [%rd13];
	add.s32 	%r56, %r54, %r55;
	st.global.u32 	[%rd2], %r56;
	add.s64 	%rd14, %rd13, %rd9;
	ld.global.u32 	%r57, [%rd14];
	add.s32 	%r58, %r56, %r57;
	st.global.u32 	[%rd2], %r58;
	add.s64 	%rd15, %rd14, %rd9;
	ld.global.u32 	%r59, [%rd15];
	add.s32 	%r60, %r58, %r59;
	st.global.u32 	[%rd2], %r60;
	add.s64 	%rd16, %rd15, %rd9;
	ld.global.u32 	%r61, [%rd16];
	add.s32 	%r62, %r60, %r61;
	st.global.u32 	[%rd2], %r62;
	add.s64 	%rd17, %rd16, %rd9;
	ld.global.u32 	%r63, [%rd17];
	add.s32 	%r64, %r62, %r63;
	st.global.u32 	[%rd2], %r64;
	add.s64 	%rd18, %rd17, %rd9;
	ld.global.u32 	%r65, [%rd18];
	add.s32 	%r66, %r64, %r65;
	st.global.u32 	[%rd2], %r66;
	add.s64 	%rd19, %rd18, %rd9;
	ld.global.u32 	%r67, [%rd19];
	add.s32 	%r68, %r66, %r67;
	st.global.u32 	[%rd2], %r68;
	add.s64 	%rd20, %rd19, %rd9;
	ld.global.u32 	%r69, [%rd20];
	add.s32 	%r70, %r68, %r69;
	st.global.u32 	[%rd2], %r70;
	add.s64 	%rd21, %rd20, %rd9;
	ld.global.u32 	%r71, [%rd21];
	add.s32 	%r72, %r70, %r71;
	st.global.u32 	[%rd2], %r72;
	add.s64 	%rd22, %rd21, %rd9;
	ld.global.u32 	%r73, [%rd22];
	add.s32 	%r74, %r72, %r73;
	st.global.u32 	[%rd2], %r74;
	add.s64 	%rd23, %rd22, %rd9;
	ld.global.u32 	%r75, [%rd23];
	add.s32 	%r76, %r74, %r75;
	st.global.u32 	[%rd2], %r76;
	add.s64 	%rd24, %rd23, %rd9;
	ld.global.u32 	%r77, [%rd24];
	add.s32 	%r107, %r76, %r77;
	st.global.u32 	[%rd2], %r107;
	add.s32 	%r105, %r105, 16;
	add.s32 	%r104, %r104, %r9;
	setp.ne.s32 	%p5, %r105, 0;
	@%p5 bra 	$L__BB0_3;
$L__BB0_4:
	setp.eq.s32 	%p6, %r6, 0;
	@%p6 bra 	$L__BB0_13;
	and.b32  	%r18, %r37, 7;
	setp.lt.u32 	%p7, %r6, 8;
	@%p7 bra 	$L__BB0_7;
	mad.lo.s32 	%r78, %r4, %r110, %r3;
	mul.wide.s32 	%rd25, %r78, 4;
	add.s64 	%rd26, %rd1, %rd25;
	ld.global.u32 	%r79, [%rd26];
	add.s32 	%r80, %r107, %r79;
	st.global.u32 	[%rd2], %r80;
	mul.wide.u32 	%rd27, %r4, 4;
	add.s64 	%rd28, %rd26, %rd27;
	ld.global.u32 	%r81, [%rd28];
	add.s32 	%r82, %r80, %r81;
	st.global.u32 	[%rd2], %r82;
	add.s64 	%rd29, %rd28, %rd27;
	ld.global.u32 	%r83, [%rd29];
	add.s32 	%r84, %r82, %r83;
	st.global.u32 	[%rd2], %r84;
	add.s64 	%rd30, %rd29, %rd27;
	ld.global.u32 	%r85, [%rd30];
	add.s32 	%r86, %r84, %r85;
	st.global.u32 	[%rd2], %r86;
	add.s64 	%rd31, %rd30, %rd27;
	ld.global.u32 	%r87, [%rd31];
	add.s32 	%r88, %r86, %r87;
	st.global.u32 	[%rd2], %r88;
	add.s64 	%rd32, %rd31, %rd27;
	ld.global.u32 	%r89, [%rd32];
	add.s32 	%r90, %r88, %r89;
	st.global.u32 	[%rd2], %r90;
	add.s64 	%rd33, %rd32, %rd27;
	ld.global.u32 	%r91, [%rd33];
	add.s32 	%r92, %r90, %r91;
	st.global.u32 	[%rd2], %r92;
	add.s64 	%rd34, %rd33, %rd27;
	ld.global.u32 	%r93, [%rd34];
	add.s32 	%r107, %r92, %r93;
	st.global.u32 	[%rd2], %r107;
	add.s32 	%r110, %r110, 8;
$L__BB0_7:
	setp.eq.s32 	%p8, %r18, 0;
	@%p8 bra 	$L__BB0_13;
	and.b32  	%r23, %r37, 3;
	setp.lt.u32 	%p9, %r18, 4;
	@%p9 bra 	$L__BB0_10;
	mad.lo.s32 	%r94, %r4, %r110, %r3;
	mul.wide.s32 	%rd35, %r94, 4;
	add.s64 	%rd36, %rd1, %rd35;
	ld.global.u32 	%r95, [%rd36];
	add.s32 	%r96, %r107, %r95;
	st.global.u32 	[%rd2], %r96;
	mul.wide.u32 	%rd37, %r4, 4;
	add.s64 	%rd38, %rd36, %rd37;
	ld.global.u32 	%r97, [%rd38];
	add.s32 	%r98, %r96, %r97;
	st.global.u32 	[%rd2], %r98;
	add.s64 	%rd39, %rd38, %rd37;
	ld.global.u32 	%r99, [%rd39];
	add.s32 	%r100, %r98, %r99;
	st.global.u32 	[%rd2], %r100;
	add.s64 	%rd40, %rd39, %rd37;
	ld.global.u32 	%r101, [%rd40];
	add.s32 	%r107, %r100, %r101;
	st.global.u32 	[%rd2], %r107;
	add.s32 	%r110, %r110, 4;
$L__BB0_10:
	setp.eq.s32 	%p10, %r23, 0;
	@%p10 bra 	$L__BB0_13;
	mad.lo.s32 	%r102, %r110, %r37, %r44;
	mad.lo.s32 	%r114, %r37, %r102, %r1;
	neg.s32 	%r113, %r23;
$L__BB0_12:
	.pragma "nounroll";
	mul.wide.s32 	%rd41, %r114, 4;
	add.s64 	%rd42, %rd1, %rd41;
	ld.global.u32 	%r103, [%rd42];
	add.s32 	%r107, %r107, %r103;
	st.global.u32 	[%rd2], %r107;
	add.s32 	%r114, %r114, %r4;
	add.s32 	%r113, %r113, 1;
	setp.ne.s32 	%p11, %r113, 0;
	@%p11 bra 	$L__BB0_12;
$L__BB0_13:
	ret;

}
	// .globl	_Z10two_to_onePiS_i
.visible .entry _Z10two_to_onePiS_i(
	.param .u64 .ptr .align 1 _Z10two_to_onePiS_i_param_0,
	.param .u64 .ptr .align 1 _Z10two_to_onePiS_i_param_1,
	.param .u32 _Z10two_to_onePiS_i_param_2
)
{
	.reg .pred 	%p<12>;
	.reg .b32 	%r<107>;
	.reg .b64 	%rd<43>;

	ld.param.u64 	%rd4, [_Z10two_to_onePiS_i_param_0];
	ld.param.u64 	%rd3, [_Z10two_to_onePiS_i_param_1];
	ld.param.u32 	%r33, [_Z10two_to_onePiS_i_param_2];
	cvta.to.global.u64 	%rd1, %rd4;
	mov.u32 	%r34, %ctaid.x;
	mov.u32 	%r35, %ntid.x;
	mov.u32 	%r36, %tid.x;
	mad.lo.s32 	%r1, %r34, %r35, %r36;
	setp.ge.s32 	%p1, %r1, %r33;
	setp.lt.s32 	%p2, %r33, 1;
	or.pred  	%p3, %p1, %p2;
	@%p3 bra 	$L__BB1_13;
	cvta.to.global.u64 	%rd5, %rd3;
	mul.wide.s32 	%rd6, %r1, 4;
	add.s64 	%rd2, %rd5, %rd6;
	ld.global.u32 	%r98, [%rd2];
	add.s32 	%r38, %r33, -1;
	and.b32  	%r3, %r33, 15;
	setp.lt.u32 	%p4, %r38, 15;
	mov.b32 	%r101, 0;
	@%p4 bra 	$L__BB1_4;
	and.b32  	%r101, %r33, 2147483632;
	neg.s32 	%r96, %r101;
	shl.b32 	%r6, %r33, 4;
	mul.wide.u32 	%rd9, %r33, 4;
	mov.u32 	%r95, %r1;
$L__BB1_3:
	.pragma "nounroll";
	mul.wide.s32 	%rd7, %r95, 4;
	add.s64 	%rd8, %rd1, %rd7;
	ld.global.u32 	%r39, [%rd8];
	add.s32 	%r40, %r98, %r39;
	st.global.u32 	[%rd2], %r40;
	add.s64 	%rd10, %rd8, %rd9;
	ld.global.u32 	%r41, [%rd10];
	add.s32 	%r42, %r40, %r41;
	st.global.u32 	[%rd2], %r42;
	add.s64 	%rd11, %rd10, %rd9;
	ld.global.u32 	%r43, [%rd11];
	add.s32 	%r44, %r42, %r43;
	st.global.u32 	[%rd2], %r44;
	add.s64 	%rd12, %rd11, %rd9;
	ld.global.u32 	%r45, [%rd12];
	add.s32 	%r46, %r44, %r45;
	st.global.u32 	[%rd2], %r46;
	add.s64 	%rd13, %rd12, %rd9;
	ld.global.u32 	%r47, [%rd13];
	add.s32 	%r48, %r46, %r47;
	st.global.u32 	[%rd2], %r48;
	add.s64 	%rd14, %rd13, %rd9;
	ld.global.u32 	%r49, [%rd14];
	add.s32 	%r50, %r48, %r49;
	st.global.u32 	[%rd2], %r50;
	add.s64 	%rd15, %rd14, %rd9;
	ld.global.u32 	%r51, [%rd15];
	add.s32 	%r52, %r50, %r51;
	st.global.u32 	[%rd2], %r52;
	add.s64 	%rd16, %rd15, %rd9;
	ld.global.u32 	%r53, [%rd16];
	add.s32 	%r54, %r52, %r53;
	st.global.u32 	[%rd2], %r54;
	add.s64 	%rd17, %rd16, %rd9;
	ld.global.u32 	%r55, [%rd17];
	add.s32 	%r56, %r54, %r55;
	st.global.u32 	[%rd2], %r56;
	add.s64 	%rd18, %rd17, %rd9;
	ld.global.u32 	%r57, [%rd18];
	add.s32 	%r58, %r56, %r57;
	st.global.u32 	[%rd2], %r58;
	add.s64 	%rd19, %rd18, %rd9;
	ld.global.u32 	%r59, [%rd19];
	add.s32 	%r60, %r58, %r59;
	st.global.u32 	[%rd2], %r60;
	add.s64 	%rd20, %rd19, %rd9;
	ld.global.u32 	%r61, [%rd20];
	add.s32 	%r62, %r60, %r61;
	st.global.u32 	[%rd2], %r62;
	add.s64 	%rd21, %rd20, %rd9;
	ld.global.u32 	%r63, [%rd21];
	add.s32 	%r64, %r62, %r63;
	st.global.u32 	[%rd2], %r64;
	add.s64 	%rd22, %rd21, %rd9;
	ld.global.u32 	%r65, [%rd22];
	add.s32 	%r66, %r64, %r65;
	st.global.u32 	[%rd2], %r66;
	add.s64 	%rd23, %rd22, %rd9;
	ld.global.u32 	%r67, [%rd23];
	add.s32 	%r68, %r66, %r67;
	st.global.u32 	[%rd2], %r68;
	add.s64 	%rd24, %rd23, %rd9;
	ld.global.u32 	%r69, [%rd24];
	add.s32 	%r98, %r68, %r69;
	st.global.u32 	[%rd2], %r98;
	add.s32 	%r96, %r96, 16;
	add.s32 	%r95, %r95, %r6;
	setp.ne.s32 	%p5, %r96, 0;
	@%p5 bra 	$L__BB1_3;
$L__BB1_4:
	setp.eq.s32 	%p6, %r3, 0;
	@%p6 bra 	$L__BB1_13;
	and.b32  	%r15, %r33, 7;
	setp.lt.u32 	%p7, %r3, 8;
	@%p7 bra 	$L__BB1_7;
	mad.lo.s32 	%r70, %r101, %r33, %r1;
	mul.wide.s32 	%rd25, %r70, 4;
	add.s64 	%rd26, %rd1, %rd25;
	ld.global.u32 	%r71, [%rd26];
	add.s32 	%r72, %r98, %r71;
	st.global.u32 	[%rd2], %r72;
	mul.wide.u32 	%rd27, %r33, 4;
	add.s64 	%rd28, %rd26, %rd27;
	ld.global.u32 	%r73, [%rd28];
	add.s32 	%r74, %r72, %r73;
	st.global.u32 	[%rd2], %r74;
	add.s64 	%rd29, %rd28, %rd27;
	ld.global.u32 	%r75, [%rd29];
	add.s32 	%r76, %r74, %r75;
	st.global.u32 	[%rd2], %r76;
	add.s64 	%rd30, %rd29, %rd27;
	ld.global.u32 	%r77, [%rd30];
	add.s32 	%r78, %r76, %r77;
	st.global.u32 	[%rd2], %r78;
	add.s64 	%rd31, %rd30, %rd27;
	ld.global.u32 	%r79, [%rd31];
	add.s32 	%r80, %r78, %r79;
	st.global.u32 	[%rd2], %r80;
	add.s64 	%rd32, %rd31, %rd27;
	ld.global.u32 	%r81, [%rd32];
	add.s32 	%r82, %r80, %r81;
	st.global.u32 	[%rd2], %r82;
	add.s64 	%rd33, %rd32, %rd27;
	ld.global.u32 	%r83, [%rd33];
	add.s32 	%r84, %r82, %r83;
	st.global.u32 	[%rd2], %r84;
	add.s64 	%rd34, %rd33, %rd27;
	ld.global.u32 	%r85, [%rd34];
	add.s32 	%r98, %r84, %r85;
	st.global.u32 	[%rd2], %r98;
	add.s32 	%r101, %r101, 8;
$L__BB1_7:
	setp.eq.s32 	%p8, %r15, 0;
	@%p8 bra 	$L__BB1_13;
	and.b32  	%r20, %r33, 3;
	setp.lt.u32 	%p9, %r15, 4;
	@%p9 bra 	$L__BB1_10;
	mad.lo.s32 	%r86, %r101, %r33, %r1;
	mul.wide.s32 	%rd35, %r86, 4;
	add.s64 	%rd36, %rd1, %rd35;
	ld.global.u32 	%r87, [%rd36];
	add.s32 	%r88, %r98, %r87;
	st.global.u32 	[%rd2], %r88;
	mul.wide.u32 	%rd37, %r33, 4;
	add.s64 	%rd38, %rd36, %rd37;
	ld.global.u32 	%r89, [%rd38];
	add.s32 	%r90, %r88, %r89;
	st.global.u32 	[%rd2], %r90;
	add.s64 	%rd39, %rd38, %rd37;
	ld.global.u32 	%r91, [%rd39];
	add.s32 	%r92, %r90, %r91;
	st.global.u32 	[%rd2], %r92;
	add.s64 	%rd40, %rd39, %rd37;
	ld.global.u32 	%r93, [%rd40];
	add.s32 	%r98, %r92, %r93;
	st.global.u32 	[%rd2], %r98;
	add.s32 	%r101, %r101, 4;
$L__BB1_10:
	setp.eq.s32 	%p10, %r20, 0;
	@%p10 bra 	$L__BB1_13;
	mad.lo.s32 	%r105, %r101, %r33, %r1;
	neg.s32 	%r104, %r20;
$L__BB1_12:
	.pragma "nounroll";
	mul.wide.s32 	%rd41, %r105, 4;
	add.s64 	%rd42, %rd1, %rd41;
	ld.global.u32 	%r94, [%rd42];
	add.s32 	%r98, %r98, %r94;
	st.global.u32 	[%rd2], %r98;
	add.s32 	%r105, %r105, %r33;
	add.s32 	%r104, %r104, 1;
	setp.ne.s32 	%p11, %r104, 0;
	@%p11 bra 	$L__BB1_12;
$L__BB1_13:
	ret;

}
	// .globl	_Z11one_to_zeroPiS_i
.visible .entry _Z11one_to_zeroPiS_i(
	.param .u64 .ptr .align 1 _Z11one_to_zeroPiS_i_param_0,
	.param .u64 .ptr .align 1 _Z11one_to_zeroPiS_i_param_1,
	.param .u32 _Z11one_to_zeroPiS_i_param_2
)
{
	.reg .pred 	%p<12>;
	.reg .b32 	%r<96>;
	.reg .b64 	%rd<18>;

	ld.param.u64 	%rd9, [_Z11one_to_zeroPiS_i_param_0];
	ld.param.u64 	%rd10, [_Z11one_to_zeroPiS_i_param_1];
	ld.param.u32 	%r26, [_Z11one_to_zeroPiS_i_param_2];
	cvta.to.global.u64 	%rd1, %rd10;
	cvta.to.global.u64 	%rd2, %rd9;
	mov.u32 	%r27, %ctaid.x;
	mov.u32 	%r28, %ntid.x;
	mov.u32 	%r29, %tid.x;
	mad.lo.s32 	%r30, %r27, %r28, %r29;
	setp.gt.s32 	%p1, %r30, 0;
	setp.lt.s32 	%p2, %r26, 1;
	or.pred  	%p3, %p1, %p2;
	@%p3 bra 	$L__BB2_13;
	ld.global.u32 	%r88, [%rd1];
	and.b32  	%r2, %r26, 15;
	setp.lt.u32 	%p4, %r26, 16;
	mov.b32 	%r91, 0;
	@%p4 bra 	$L__BB2_4;
	and.b32  	%r91, %r26, 2147483632;
	neg.s32 	%r86, %r91;
	add.s64 	%rd16, %rd2, 32;
$L__BB2_3:
	.pragma "nounroll";
	ld.global.u32 	%r32, [%rd16+-32];
	add.s32 	%r33, %r88, %r32;
	st.global.u32 	[%rd1], %r33;
	ld.global.u32 	%r34, [%rd16+-28];
	add.s32 	%r35, %r33, %r34;
	st.global.u32 	[%rd1], %r35;
	ld.global.u32 	%r36, [%rd16+-24];
	add.s32 	%r37, %r35, %r36;
	st.global.u32 	[%rd1], %r37;
	ld.global.u32 	%r38, [%rd16+-20];
	add.s32 	%r39, %r37, %r38;
	st.global.u32 	[%rd1], %r39;
	ld.global.u32 	%r40, [%rd16+-16];
	add.s32 	%r41, %r39, %r40;
	st.global.u32 	[%rd1], %r41;
	ld.global.u32 	%r42, [%rd16+-12];
	add.s32 	%r43, %r41, %r42;
	st.global.u32 	[%rd1], %r43;
	ld.global.u32 	%r44, [%rd16+-8];
	add.s32 	%r45, %r43, %r44;
	st.global.u32 	[%rd1], %r45;
	ld.global.u32 	%r46, [%rd16+-4];
	add.s32 	%r47, %r45, %r46;
	st.global.u32 	[%rd1], %r47;
	ld.global.u32 	%r48, [%rd16];
	add.s32 	%r49, %r47, %r48;
	st.global.u32 	[%rd1], %r49;
	ld.global.u32 	%r50, [%rd16+4];
	add.s32 	%r51, %r49, %r50;
	st.global.u32 	[%rd1], %r51;
	ld.global.u32 	%r52, [%rd16+8];
	add.s32 	%r53, %r51, %r52;
	st.global.u32 	[%rd1], %r53;
	ld.global.u32 	%r54, [%rd16+12];
	add.s32 	%r55, %r53, %r54;
	st.global.u32 	[%rd1], %r55;
	ld.global.u32 	%r56, [%rd16+16];
	add.s32 	%r57, %r55, %r56;
	st.global.u32 	[%rd1], %r57;
	ld.global.u32 	%r58, [%rd16+20];
	add.s32 	%r59, %r57, %r58;
	st.global.u32 	[%rd1], %r59;
	ld.global.u32 	%r60, [%rd16+24];
	add.s32 	%r61, %r59, %r60;
	st.global.u32 	[%rd1], %r61;
	ld.global.u32 	%r62, [%rd16+28];
	add.s32 	%r88, %r61, %r62;
	st.global.u32 	[%rd1], %r88;
	add.s32 	%r86, %r86, 16;
	add.s64 	%rd16, %rd16, 64;
	setp.ne.s32 	%p5, %r86, 0;
	@%p5 bra 	$L__BB2_3;
$L__BB2_4:
	setp.eq.s32 	%p6, %r2, 0;
	@%p6 bra 	$L__BB2_13;
	and.b32  	%r11, %r26, 7;
	setp.lt.u32 	%p7, %r2, 8;
	@%p7 bra 	$L__BB2_7;
	mul.wide.u32 	%rd11, %r91, 4;
	add.s64 	%rd12, %rd2, %rd11;
	ld.global.u32 	%r63, [%rd12];
	add.s32 	%r64, %r88, %r63;
	st.global.u32 	[%rd1], %r64;
	ld.global.u32 	%r65, [%rd12+4];
	add.s32 	%r66, %r64, %r65;
	st.global.u32 	[%rd1], %r66;
	ld.global.u32 	%r67, [%rd12+8];
	add.s32 	%r68, %r66, %r67;
	st.global.u32 	[%rd1], %r68;
	ld.global.u32 	%r69, [%rd12+12];
	add.s32 	%r70, %r68, %r69;
	st.global.u32 	[%rd1], %r70;
	ld.global.u32 	%r71, [%rd12+16];
	add.s32 	%r72, %r70, %r71;
	st.global.u32 	[%rd1], %r72;
	ld.global.u32 	%r73, [%rd12+20];
	add.s32 	%r74, %r72, %r73;
	st.global.u32 	[%rd1], %r74;
	ld.global.u32 	%r75, [%rd12+24];
	add.s32 	%r76, %r74, %r75;
	st.global.u32 	[%rd1], %r76;
	ld.global.u32 	%r77, [%rd12+28];
	add.s32 	%r88, %r76, %r77;
	st.global.u32 	[%rd1], %r88;
	add.s32 	%r91, %r91, 8;
$L__BB2_7:
	setp.eq.s32 	%p8, %r11, 0;
	@%p8 bra 	$L__BB2_13;
	and.b32  	%r16, %r26, 3;
	setp.lt.u32 	%p9, %r11, 4;
	@%p9 bra 	$L__BB2_10;
	mul.wide.u32 	%rd13, %r91, 4;
	add.s64 	%rd14, %rd2, %rd13;
	ld.global.u32 	%r78, [%rd14];
	add.s32 	%r79, %r88, %r78;
	st.global.u32 	[%rd1], %r79;
	ld.global.u32 	%r80, [%rd14+4];
	add.s32 	%r81, %r79, %r80;
	st.global.u32 	[%rd1], %r81;
	ld.global.u32 	%r82, [%rd14+8];
	add.s32 	%r83, %r81, %r82;
	st.global.u32 	[%rd1], %r83;
	ld.global.u32 	%r84, [%rd14+12];
	add.s32 	%r88, %r83, %r84;
	st.global.u32 	[%rd1], %r88;
	add.s32 	%r91, %r91, 4;
$L__BB2_10:
	setp.eq.s32 	%p10, %r16, 0;
	@%p10 bra 	$L__BB2_13;
	mul.wide.u32 	%rd15, %r91, 4;
	add.s64 	%rd17, %rd2, %rd15;
	neg.s32 	%r94, %r16;
$L__BB2_12:
	.pragma "nounroll";
	ld.global.u32 	%r85, [%rd17];
	add.s32 	%r88, %r88, %r85;
	st.global.u32 	[%rd1], %r88;
	add.s64 	%rd17, %rd17, 4;
	add.s32 	%r94, %r94, 1;
	setp.ne.s32 	%p11, %r94, 0;
	@%p11 bra 	$L__BB2_12;
$L__BB2_13:
	ret;

}
	// .globl	_Z4test4dim3
.visible .entry _Z4test4dim3(
	.param .align 4 .b8 _Z4test4dim3_param_0[12]
)
{


	ret;

}


// ===== COMPILED SASS (sm_100) =====

	.target	sm_100

	.elftype	@"ET_EXEC"


//--------------------- .note.nv.tkinfo           --------------------------
	.section	.note.nv.tkinfo,"",@"SHT_NOTE"
	.sectionflags	@"SHF_NOTE_NV_TKINFO"
	.tkinfo
        /*0018*/ 	.word	0x00000002
        /*0030*/ 	.string	""
        /*0030*/ 	.string	"ptxas"
        /*0030*/ 	.string	"Cuda compilation tools, release 13.0, V13.0.88"
        /*0030*/ 	.string	"Build cuda_13.0.r13.0/compiler.36424714_0"
        /*0030*/ 	.string	"-arch sm_100 -m 64 "



//--------------------- .note.nv.cuinfo           --------------------------
	.section	.note.nv.cuinfo,"",@"SHT_NOTE"
	.sectionflags	@"SHF_NOTE_NV_CUINFO"
        /*0018*/ 	.short	0x0002
        /*001a*/ 	.short	0x0064
        /*001c*/ 	.short	0x0082
	.zero		2


//--------------------- .nv.info                  --------------------------
	.section	.nv.info,"",@"SHT_CUDA_INFO"
	.align	4


	//----- nvinfo : EIATTR_REGCOUNT
	.align		4
        /*0000*/ 	.byte	0x04, 0x2f
        /*0002*/ 	.short	(.L_1 - .L_0)
	.align		4
.L_0:
        /*0004*/ 	.word	index@(_Z12three_to_twoPiS_i)
        /*0008*/ 	.word	0x00000020


	//----- nvinfo : EIATTR_FRAME_SIZE
	.align		4
.L_1:
        /*000c*/ 	.byte	0x04, 0x11
        /*000e*/ 	.short	(.L_3 - .L_2)
	.align		4
.L_2:
        /*0010*/ 	.word	index@(_Z12three_to_twoPiS_i)
        /*0014*/ 	.word	0x00000000


	//----- nvinfo : EIATTR_REGCOUNT
	.align		4
.L_3:
        /*0018*/ 	.byte	0x04, 0x2f
        /*001a*/ 	.short	(.L_5 - .L_4)
	.align		4
.L_4:
        /*001c*/ 	.word	index@(_Z10two_to_onePiS_i)
        /*0020*/ 	.word	0x0000001e


	//----- nvinfo : EIATTR_FRAME_SIZE
	.align		4
.L_5:
        /*0024*/ 	.byte	0x04, 0x11
        /*0026*/ 	.short	(.L_7 - .L_6)
	.align		4
.L_6:
        /*0028*/ 	.word	index@(_Z10two_to_onePiS_i)
        /*002c*/ 	.word	0x00000000


	//----- nvinfo : EIATTR_REGCOUNT
	.align		4
.L_7:
        /*0030*/ 	.byte	0x04, 0x2f
        /*0032*/ 	.short	(.L_9 - .L_8)
	.align		4
.L_8:
        /*0034*/ 	.word	index@(_Z11one_to_zeroPiS_i)
        /*0038*/ 	.word	0x00000014


	//----- nvinfo : EIATTR_FRAME_SIZE
	.align		4
.L_9:
        /*003c*/ 	.byte	0x04, 0x11
        /*003e*/ 	.short	(.L_11 - .L_10)
	.align		4
.L_10:
        /*0040*/ 	.word	index@(_Z11one_to_zeroPiS_i)
        /*0044*/ 	.word	0x00000000


	//----- nvinfo : EIATTR_REGCOUNT
	.align		4
.L_11:
        /*0048*/ 	.byte	0x04, 0x2f
        /*004a*/ 	.short	(.L_13 - .L_12)
	.align		4
.L_12:
        /*004c*/ 	.word	index@(_Z4test4dim3)
        /*0050*/ 	.word	0x00000004


	//----- nvinfo : EIATTR_FRAME_SIZE
	.align		4
.L_13:
        /*0054*/ 	.byte	0x04, 0x11
        /*0056*/ 	.short	(.L_15 - .L_14)
	.align		4
.L_14:
        /*0058*/ 	.word	index@(_Z4test4dim3)
        /*005c*/ 	.word	0x00000000


	//----- nvinfo : EIATTR_MIN_STACK_SIZE
	.align		4
.L_15:
        /*0060*/ 	.byte	0x04, 0x12
        /*0062*/ 	.short	(.L_17 - .L_16)
	.align		4
.L_16:
        /*0064*/ 	.word	index@(_Z4test4dim3)
        /*0068*/ 	.word	0x00000000


	//----- nvinfo : EIATTR_MIN_STACK_SIZE
	.align		4
.L_17:
        /*006c*/ 	.byte	0x04, 0x12
        /*006e*/ 	.short	(.L_19 - .L_18)
	.align		4
.L_18:
        /*0070*/ 	.word	index@(_Z11one_to_zeroPiS_i)
        /*0074*/ 	.word	0x00000000


	//----- nvinfo : EIATTR_MIN_STACK_SIZE
	.align		4
.L_19:
        /*0078*/ 	.byte	0x04, 0x12
        /*007a*/ 	.short	(.L_21 - .L_20)
	.align		4
.L_20:
        /*007c*/ 	.word	index@(_Z10two_to_onePiS_i)
        /*0080*/ 	.word	0x00000000


	//----- nvinfo : EIATTR_MIN_STACK_SIZE
	.align		4
.L_21:
        /*0084*/ 	.byte	0x04, 0x12
        /*0086*/ 	.short	(.L_23 - .L_22)
	.align		4
.L_22:
        /*0088*/ 	.word	index@(_Z12three_to_twoPiS_i)
        /*008c*/ 	.word	0x00000000
.L_23:


//--------------------- .nv.compat                --------------------------
	.section	.nv.compat,"",@"SHT_CUDA_COMPAT_INFO"
	.align	4
        /*0000*/ 	.byte	0x02, 0x09, 0x00, 0x00, 0x02, 0x02, 0x01, 0x00, 0x02, 0x05, 0x05, 0x00, 0x03, 0x07, 0x01, 0x01
        /*0010*/ 	.byte	0x02, 0x03, 0x00, 0x00, 0x02, 0x06, 0x01, 0x00, 0x04, 0x0b, 0x08, 0x00, 0x09, 0x00, 0x00, 0x00
        /*0020*/ 	.byte	0x00, 0x00, 0x00, 0x00


//--------------------- .nv.info._Z4test4dim3     --------------------------
	.section	.nv.info._Z4test4dim3,"",@"SHT_CUDA_INFO"
	.sectionflags	@""
	.align	4


	//----- nvinfo : EIATTR_CUDA_API_VERSION
	.align		4
        /*0000*/ 	.byte	0x04, 0x37
        /*0002*/ 	.short	(.L_25 - .L_24)
.L_24:
        /*0004*/ 	.word	0x00000082


	//----- nvinfo : EIATTR_KPARAM_INFO
	.align		4
.L_25:
        /*0008*/ 	.byte	0x04, 0x17
        /*000a*/ 	.short	(.L_27 - .L_26)
.L_26:
        /*000c*/ 	.word	0x00000000
        /*0010*/ 	.short	0x0000
        /*0012*/ 	.short	0x0000
        /*0014*/ 	.byte	0x00, 0xf0, 0x31, 0x00


	//----- nvinfo : EIATTR_SPARSE_MMA_MASK
	.align		4
.L_27:
        /*0018*/ 	.byte	0x03, 0x50
        /*001a*/ 	.short	0x0000


	//----- nvinfo : EIATTR_MAXREG_COUNT
	.align		4
        /*001c*/ 	.byte	0x03, 0x1b
        /*001e*/ 	.short	0x00ff


	//----- nvinfo : EIATTR_MERCURY_ISA_VERSION
	.align		4
        /*0020*/ 	.byte	0x03, 0x5f
        /*0022*/ 	.short	0x0101


	//----- nvinfo : EIATTR_VRC_CTA_INIT_COUNT
	.align		4
        /*0024*/ 	.byte	0x02, 0x4a
	.zero		1
	.zero		1


	//----- nvinfo : EIATTR_EXIT_INSTR_OFFSETS
	.align		4
        /*0028*/ 	.byte	0x04, 0x1c
        /*002a*/ 	.short	(.L_29 - .L_28)


	//   ....[0]....
.L_28:
        /*002c*/ 	.word	0x00000010


	//----- nvinfo : EIATTR_CBANK_PARAM_SIZE
	.align		4
.L_29:
        /*0030*/ 	.byte	0x03, 0x19
        /*0032*/ 	.short	0x000c


	//----- nvinfo : EIATTR_PARAM_CBANK
	.align		4
        /*0034*/ 	.byte	0x04, 0x0a
        /*0036*/ 	.short	(.L_31 - .L_30)
	.align		4
.L_30:
        /*0038*/ 	.word	index@(.nv.constant0._Z4test4dim3)
        /*003c*/ 	.short	0x0380
        /*003e*/ 	.short	0x000c


	//----- nvinfo : EIATTR_SW_WAR
	.align		4
.L_31:
        /*0040*/ 	.byte	0x04, 0x36
        /*0042*/ 	.short	(.L_33 - .L_32)
.L_32:
        /*0044*/ 	.word	0x00000008
.L_33:


//--------------------- .nv.info._Z11one_to_zeroPiS_i --------------------------
	.section	.nv.info._Z11one_to_zeroPiS_i,"",@"SHT_CUDA_INFO"
	.sectionflags	@""
	.align	4


	//----- nvinfo : EIATTR_CUDA_API_VERSION
	.align		4
        /*0000*/ 	.byte	0x04, 0x37
        /*0002*/ 	.short	(.L_35 - .L_34)
.L_34:
        /*0004*/ 	.word	0x00000082


	//----- nvinfo : EIATTR_KPARAM_INFO
	.align		4
.L_35:
        /*0008*/ 	.byte	0x04, 0x17
        /*000a*/ 	.short	(.L_37 - .L_36)
.L_36:
        /*000c*/ 	.word	0x00000000
        /*0010*/ 	.short	0x0002
        /*0012*/ 	.short	0x0010
        /*0014*/ 	.byte	0x00, 0xf0, 0x11, 0x00


	//----- nvinfo : EIATTR_KPARAM_INFO
	.align		4
.L_37:
        /*0018*/ 	.byte	0x04, 0x17
        /*001a*/ 	.short	(.L_39 - .L_38)
.L_38:
        /*001c*/ 	.word	0x00000000
        /*0020*/ 	.short	0x0001
        /*0022*/ 	.short	0x0008
        /*0024*/ 	.byte	0x00, 0xf5, 0x21, 0x00


	//----- nvinfo : EIATTR_KPARAM_INFO
	.align		4
.L_39:
        /*0028*/ 	.byte	0x04, 0x17
        /*002a*/ 	.short	(.L_41 - .L_40)
.L_40:
        /*002c*/ 	.word	0x00000000
        /*0030*/ 	.short	0x0000
        /*0032*/ 	.short	0x0000
        /*0034*/ 	.byte	0x00, 0xf5, 0x21, 0x00


	//----- nvinfo : EIATTR_SPARSE_MMA_MASK
	.align		4
.L_41:
        /*0038*/ 	.byte	0x03, 0x50
        /*003a*/ 	.short	0x0000


	//----- nvinfo : EIATTR_MAXREG_COUNT
	.align		4
        /*003c*/ 	.byte	0x03, 0x1b
        /*003e*/ 	.short	0x00ff


	//----- nvinfo : EIATTR_MERCURY_ISA_VERSION
	.align		4
        /*0040*/ 	.byte	0x03, 0x5f
        /*0042*/ 	.short	0x0101


	//----- nvinfo : EIATTR_VRC_CTA_INIT_COUNT
	.align		4
        /*0044*/ 	.byte	0x02, 0x4a
	.zero		1
	.zero		1


	//----- nvinfo : EIATTR_EXIT_INSTR_OFFSETS
	.align		4
        /*0048*/ 	.byte	0x04, 0x1c
        /*004a*/ 	.short	(.L_43 - .L_42)


	//   ....[0]....
.L_42:
        /*004c*/ 	.word	0x00000080


	//   ....[1]....
        /*0050*/ 	.word	0x000004f0


	//   ....[2]....
        /*0054*/ 	.word	0x000006f0


	//   ....[3]....
        /*0058*/ 	.word	0x00000830


	//   ....[4]....
        /*005c*/ 	.word	0x000008f0


	//----- nvinfo : EIATTR_CBANK_PARAM_SIZE
	.align		4
.L_43:
        /*0060*/ 	.byte	0x03, 0x19
        /*0062*/ 	.short	0x0014


	//----- nvinfo : EIATTR_PARAM_CBANK
	.align		4
        /*0064*/ 	.byte	0x04, 0x0a
        /*0066*/ 	.short	(.L_45 - .L_44)
	.align		4
.L_44:
        /*0068*/ 	.word	index@(.nv.constant0._Z11one_to_zeroPiS_i)
        /*006c*/ 	.short	0x0380
        /*006e*/ 	.short	0x0014


	//----- nvinfo : EIATTR_SW_WAR
	.align		4
.L_45:
        /*0070*/ 	.byte	0x04, 0x36
        /*0072*/ 	.short	(.L_47 - .L_46)
.L_46:
        /*0074*/ 	.word	0x00000008
.L_47:


//--------------------- .nv.info._Z10two_to_onePiS_i --------------------------
	.section	.nv.info._Z10two_to_onePiS_i,"",@"SHT_CUDA_INFO"
	.sectionflags	@""
	.align	4


	//----- nvinfo : EIATTR_CUDA_API_VERSION
	.align		4
        /*0000*/ 	.byte	0x04, 0x37
        /*0002*/ 	.short	(.L_49 - .L_48)
.L_48:
        /*0004*/ 	.word	0x00000082


	//----- nvinfo : EIATTR_KPARAM_INFO
	.align		4
.L_49:
        /*0008*/ 	.byte	0x04, 0x17
        /*000a*/ 	.short	(.L_51 - .L_50)
.L_50:
        /*000c*/ 	.word	0x00000000
        /*0010*/ 	.short	0x0002
        /*0012*/ 	.short	0x0010
        /*0014*/ 	.byte	0x00, 0xf0, 0x11, 0x00


	//----- nvinfo : EIATTR_KPARAM_INFO
	.align		4
.L_51:
        /*0018*/ 	.byte	0x04, 0x17
        /*001a*/ 	.short	(.L_53 - .L_52)
.L_52:
        /*001c*/ 	.word	0x00000000
        /*0020*/ 	.short	0x0001
        /*0022*/ 	.short	0x0008
        /*0024*/ 	.byte	0x00, 0xf5, 0x21, 0x00


	//----- nvinfo : EIATTR_KPARAM_INFO
	.align		4
.L_53:
        /*0028*/ 	.byte	0x04, 0x17
        /*002a*/ 	.short	(.L_55 - .L_54)
.L_54:
        /*002c*/ 	.word	0x00000000
        /*0030*/ 	.short	0x0000
        /*0032*/ 	.short	0x0000
        /*0034*/ 	.byte	0x00, 0xf5, 0x21, 0x00


	//----- nvinfo : EIATTR_SPARSE_MMA_MASK
	.align		4
.L_55:
        /*0038*/ 	.byte	0x03, 0x50
        /*003a*/ 	.short	0x0000


	//----- nvinfo : EIATTR_MAXREG_COUNT
	.align		4
        /*003c*/ 	.byte	0x03, 0x1b
        /*003e*/ 	.short	0x00ff


	//----- nvinfo : EIATTR_MERCURY_ISA_VERSION
	.align		4
        /*0040*/ 	.byte	0x03, 0x5f
        /*0042*/ 	.short	0x0101


	//----- nvinfo : EIATTR_VRC_CTA_INIT_COUNT
	.align		4
        /*0044*/ 	.byte	0x02, 0x4a
	.zero		1
	.zero		1


	//----- nvinfo : EIATTR_EXIT_INSTR_OFFSETS
	.align		4
        /*0048*/ 	.byte	0x04, 0x1c
        /*004a*/ 	.short	(.L_57 - .L_56)


	//   ....[0]....
.L_56:
        /*004c*/ 	.word	0x00000080


	//   ....[1]....
        /*0050*/ 	.word	0x000005b0


	//   ....[2]....
        /*0054*/ 	.word	0x00000830


	//   ....[3]....
        /*0058*/ 	.word	0x000009b0


	//   ....[4]....
        /*005c*/ 	.word	0x00000a70


	//----- nvinfo : EIATTR_CBANK_PARAM_SIZE
	.align		4
.L_57:
        /*0060*/ 	.byte	0x03, 0x19
        /*0062*/ 	.short	0x0014


	//----- nvinfo : EIATTR_PARAM_CBANK
	.align		4
        /*0064*/ 	.byte	0x04, 0x0a
        /*0066*/ 	.short	(.L_59 - .L_58)
	.align		4
.L_58:
        /*0068*/ 	.word	index@(.nv.constant0._Z10two_to_onePiS_i)
        /*006c*/ 	.short	0x0380
        /*006e*/ 	.short	0x0014


	//----- nvinfo : EIATTR_SW_WAR
	.align		4
.L_59:
        /*0070*/ 	.byte	0x04, 0x36
        /*0072*/ 	.short	(.L_61 - .L_60)
.L_60:
        /*0074*/ 	.word	0x00000008
.L_61:


//--------------------- .nv.info._Z12three_to_twoPiS_i --------------------------
	.section	.nv.info._Z12three_to_twoPiS_i,"",@"SHT_CUDA_INFO"
	.sectionflags	@""
	.align	4


	//----- nvinfo : EIATTR_CUDA_API_VERSION
	.align		4
        /*0000*/ 	.byte	0x04, 0x37
        /*0002*/ 	.short	(.L_63 - .L_62)
.L_62:
        /*0004*/ 	.word	0x00000082


	//----- nvinfo : EIATTR_KPARAM_INFO
	.align		4
.L_63:
        /*0008*/ 	.byte	0x04, 0x17
        /*000a*/ 	.short	(.L_65 - .L_64)
.L_64:
        /*000c*/ 	.word	0x00000000
        /*0010*/ 	.short	0x0002
        /*0012*/ 	.short	0x0010
        /*0014*/ 	.byte	0x00, 0xf0, 0x11, 0x00


	//----- nvinfo : EIATTR_KPARAM_INFO
	.align		4
.L_65:
        /*0018*/ 	.byte	0x04, 0x17
        /*001a*/ 	.short	(.L_67 - .L_66)
.L_66:
        /*001c*/ 	.word	0x00000000
        /*0020*/ 	.short	0x0001
        /*0022*/ 	.short	0x0008
        /*0024*/ 	.byte	0x00, 0xf5, 0x21, 0x00


	//----- nvinfo : EIATTR_KPARAM_INFO
	.align		4
.L_67:
        /*0028*/ 	.byte	0x04, 0x17
        /*002a*/ 	.short	(.L_69 - .L_68)
.L_68:
        /*002c*/ 	.word	0x00000000
        /*0030*/ 	.short	0x0000
        /*0032*/ 	.short	0x0000
        /*0034*/ 	.byte	0x00, 0xf5, 0x21, 0x00


	//----- nvinfo : EIATTR_SPARSE_MMA_MASK
	.align		4
.L_69:
        /*0038*/ 	.byte	0x03, 0x50
        /*003a*/ 	.short	0x0000


	//----- nvinfo : EIATTR_MAXREG_COUNT
	.align		4
        /*003c*/ 	.byte	0x03, 0x1b
        /*003e*/ 	.short	0x00ff


	//----- nvinfo : EIATTR_MERCURY_ISA_VERSION
	.align		4
        /*0040*/ 	.byte	0x03, 0x5f
        /*0042*/ 	.short	0x0101


	//----- nvinfo : EIATTR_VRC_CTA_INIT_COUNT
	.align		4
        /*0044*/ 	.byte	0x02, 0x4a
	.zero		1
	.zero		1


	//----- nvinfo : EIATTR_EXIT_INSTR_OFFSETS
	.align		4
        /*0048*/ 	.byte	0x04, 0x1c
        /*004a*/ 	.short	(.L_71 - .L_70)


	//   ....[0]....
.L_70:
        /*004c*/ 	.word	0x000000d0


	//   ....[1]....
        /*0050*/ 	.word	0x00000610


	//   ....[2]....
        /*0054*/ 	.word	0x00000890


	//   ....[3]....
        /*0058*/ 	.word	0x00000a10


	//   ....[4]....
        /*005c*/ 	.word	0x00000ae0


	//----- nvinfo : EIATTR_CBANK_PARAM_SIZE
	.align		4
.L_71:
        /*0060*/ 	.byte	0x03, 0x19
        /*0062*/ 	.short	0x0014


	//----- nvinfo : EIATTR_PARAM_CBANK
	.align		4
        /*0064*/ 	.byte	0x04, 0x0a
        /*0066*/ 	.short	(.L_73 - .L_72)
	.align		4
.L_72:
        /*0068*/ 	.word	index@(.nv.constant0._Z12three_to_twoPiS_i)
        /*006c*/ 	.short	0x0380
        /*006e*/ 	.short	0x0014


	//----- nvinfo : EIATTR_SW_WAR
	.align		4
.L_73:
        /*0070*/ 	.byte	0x04, 0x36
        /*0072*/ 	.short	(.L_75 - .L_74)
.L_74:
        /*0074*/ 	.word	0x00000008
.L_75:


//--------------------- .nv.callgraph             --------------------------
	.section	.nv.callgraph,"",@"SHT_CUDA_CALLGRAPH"
	.align	4
	.sectionentsize	8
	.align		4
        /*0000*/ 	.word	0x00000000
	.align		4
        /*0004*/ 	.word	0xffffffff
	.align		4
        /*0008*/ 	.word	0x00000000
	.align		4
        /*000c*/ 	.word	0xfffffffe
	.align		4
        /*0010*/ 	.word	0x00000000
	.align		4
        /*0014*/ 	.word	0xfffffffd
	.align		4
        /*0018*/ 	.word	0x00000000
	.align		4
        /*001c*/ 	.word	0xfffffffc


//--------------------- .text._Z4test4dim3        --------------------------
	.section	.text._Z4test4dim3,"ax",@progbits
	.align	128
        .global         _Z4test4dim3
        .type           _Z4test4dim3,@function
        .size           _Z4test4dim3,(.L_x_19 - _Z4test4dim3)
        .other          _Z4test4dim3,@"STO_CUDA_ENTRY STV_DEFAULT"
_Z4test4dim3:
.text._Z4test4dim3:
[----:B------:R-:W-:Y:S01]  /*0000*/  LDC R1, c[0x0][0x37c] ;  /* 0x0000df00ff017b82 */ /* 0x000fe20000000800 */
[----:B------:R-:W-:Y:S05]  /*0010*/  EXIT ;  /* 0x000000000000794d */ /* 0x000fea0003800000 */
.L_x_0:
[----:B------:R-:W-:-:S00]  /*0020*/  BRA `(.L_x_0) ;  /* 0xfffffffc00fc7947 */ /* 0x000fc0000383ffff */
[----:B------:R-:W-:-:S00]  /*0030*/  NOP ;  /* 0x0000000000007918 */ /* 0x000fc00000000000 */
        /* <DEDUP_REMOVED lines=12> */
.L_x_19:


//--------------------- .text._Z11one_to_zeroPiS_i --------------------------
	.section	.text._Z11one_to_zeroPiS_i,"ax",@progbits
	.align	128
        .global         _Z11one_to_zeroPiS_i
        .type           _Z11one_to_zeroPiS_i,@function
        .size           _Z11one_to_zeroPiS_i,(.L_x_20 - _Z11one_to_zeroPiS_i)
        .other          _Z11one_to_zeroPiS_i,@"STO_CUDA_ENTRY STV_DEFAULT"
_Z11one_to_zeroPiS_i:
.text._Z11one_to_zeroPiS_i:
[----:B------:R-:W-:Y:S01]  /*0000*/  LDC R1, c[0x0][0x37c] ;  /* 0x0000df00ff017b82 */ /* 0x000fe20000000800 */
[----:B------:R-:W0:Y:S07]  /*0010*/  S2R R3, SR_TID.X ;  /* 0x0000000000037919 */ /* 0x000e2e0000002100 */
[----:B------:R-:W0:Y:S08]  /*0020*/  S2UR UR4, SR_CTAID.X ;  /* 0x00000000000479c3 */ /* 0x000e300000002500 */
[----:B------:R-:W0:Y:S08]  /*0030*/  LDC R0, c[0x0][0x360] ;  /* 0x0000d800ff007b82 */ /* 0x000e300000000800 */
[----:B------:R-:W1:Y:S01]  /*0040*/  LDC R6, c[0x0][0x390] ;  /* 0x0000e400ff067b82 */ /* 0x000e620000000800 */
[----:B0-----:R-:W-:Y:S01]  /*0050*/  IMAD R0, R0, UR4, R3 ;  /* 0x0000000400007c24 */ /* 0x001fe2000f8e0203 */
[----:B-1----:R-:W-:-:S04]  /*0060*/  ISETP.GE.AND P0, PT, R6, 0x1, PT ;  /* 0x000000010600780c */ /* 0x002fc80003f06270 */
[----:B------:R-:W-:-:S13]  /*0070*/  ISETP.GT.OR P0, PT, R0, RZ, !P0 ;  /* 0x000000ff0000720c */ /* 0x000fda0004704670 */
[----:B------:R-:W-:Y:S05]  /*0080*/  @P0 EXIT ;  /* 0x000000000000094d */ /* 0x000fea0003800000 */
[----:B------:R-:W0:Y:S01]  /*0090*/  LDC.64 R2, c[0x0][0x388] ;  /* 0x0000e200ff027b82 */ /* 0x000e220000000a00 */
[----:B------:R-:W0:Y:S01]  /*00a0*/  LDCU.64 UR6, c[0x0][0x358] ;  /* 0x00006b00ff0677ac */ /* 0x000e220008000a00 */
[C---:B------:R-:W-:Y:S02]  /*00b0*/  ISETP.GE.U32.AND P1, PT, R6.reuse, 0x10, PT ;  /* 0x000000100600780c */ /* 0x040fe40003f26070 */
[----:B------:R-:W-:Y:S01]  /*00c0*/  LOP3.LUT R8, R6, 0xf, RZ, 0xc0, !PT ;  /* 0x0000000f06087812 */ /* 0x000fe200078ec0ff */
[----:B------:R-:W-:-:S03]  /*00d0*/  IMAD.MOV.U32 R0, RZ, RZ, RZ ;  /* 0x000000ffff007224 */ /* 0x000fc600078e00ff */
[----:B------:R-:W-:Y:S01]  /*00e0*/  ISETP.NE.AND P0, PT, R8, RZ, PT ;  /* 0x000000ff0800720c */ /* 0x000fe20003f05270 */
[----:B0-----:R0:W5:Y:S06]  /*00f0*/  LDG.E R9, desc[UR6][R2.64] ;  /* 0x0000000602097981 */ /* 0x00116c000c1e1900 */
[----:B------:R-:W-:Y:S06]  /*0100*/  @!P1 BRA `(.L_x_1) ;  /* 0x0000000000f89947 */ /* 0x000fec0003800000 */
[----:B------:R-:W1:Y:S01]  /*0110*/  LDCU.64 UR4, c[0x0][0x380] ;  /* 0x00007000ff0477ac */ /* 0x000e620008000a00 */
[----:B------:R-:W-:-:S05]  /*0120*/  LOP3.LUT R0, R6, 0x7ffffff0, RZ, 0xc0, !PT ;  /* 0x7ffffff006007812 */ /* 0x000fca00078ec0ff */
[----:B------:R-:W-:Y:S01]  /*0130*/  IMAD.MOV R7, RZ, RZ, -R0 ;  /* 0x000000ffff077224 */ /* 0x000fe200078e0a00 */
[----:B-1----:R-:W-:-:S04]  /*0140*/  UIADD3 UR4, UP0, UPT, UR4, 0x20, URZ ;  /* 0x0000002004047890 */ /* 0x002fc8000ff1e0ff */
[----:B------:R-:W-:Y:S02]  /*0150*/  UIADD3.X UR5, UPT, UPT, URZ, UR5, URZ, UP0, !UPT ;  /* 0x00000005ff057290 */ /* 0x000fe400087fe4ff */
[----:B------:R-:W-:-:S04]  /*0160*/  MOV R10, UR4 ;  /* 0x00000004000a7c02 */ /* 0x000fc80008000f00 */
[----:B------:R-:W-:-:S07]  /*0170*/  IMAD.U32 R15, RZ, RZ, UR5 ;  /* 0x00000005ff0f7e24 */ /* 0x000fce000f8e00ff */
.L_x_2:
[----:B------:R-:W-:Y:S01]  /*0180*/  IMAD.MOV.U32 R4, RZ, RZ, R10 ;  /* 0x000000ffff047224 */ /* 0x000fe200078e000a */
[----:B------:R-:W-:-:S05]  /*0190*/  MOV R5, R15 ;  /* 0x0000000f00057202 */ /* 0x000fca0000000f00 */
[----:B------:R-:W2:Y:S02]  /*01a0*/  LDG.E R10, desc[UR6][R4.64+-0x20] ;  /* 0xffffe006040a7981 */ /* 0x000ea4000c1e1900 */
[----:B--2-45:R-:W-:-:S05]  /*01b0*/  IMAD.IADD R9, R10, 0x1, R9 ;  /* 0x000000010a097824 */ /* 0x034fca00078e0209 */
[----:B------:R1:W-:Y:S04]  /*01c0*/  STG.E desc[UR6][R2.64], R9 ;  /* 0x0000000902007986 */ /* 0x0003e8000c101906 */
[----:B------:R-:W2:Y:S02]  /*01d0*/  LDG.E R10, desc[UR6][R4.64+-0x1c] ;  /* 0xffffe406040a7981 */ /* 0x000ea4000c1e1900 */
[----:B--2---:R-:W-:-:S05]  /*01e0*/  IMAD.IADD R11, R9, 0x1, R10 ;  /* 0x00000001090b7824 */ /* 0x004fca00078e020a */
[----:B------:R2:W-:Y:S04]  /*01f0*/  STG.E desc[UR6][R2.64], R11 ;  /* 0x0000000b02007986 */ /* 0x0005e8000c101906 */
[----:B------:R-:W3:Y:S02]  /*0200*/  LDG.E R10, desc[UR6][R4.64+-0x18] ;  /* 0xffffe806040a7981 */ /* 0x000ee4000c1e1900 */
[----:B---3--:R-:W-:-:S05]  /*0210*/  IADD3 R13, PT, PT, R11, R10, RZ ;  /* 0x0000000a0b0d7210 */ /* 0x008fca0007ffe0ff */
[----:B------:R3:W-:Y:S04]  /*0220*/  STG.E desc[UR6][R2.64], R13 ;  /* 0x0000000d02007986 */ /* 0x0007e8000c101906 */
[----:B------:R-:W4:Y:S02]  /*0230*/  LDG.E R10, desc[UR6][R4.64+-0x14] ;  /* 0xffffec06040a7981 */ /* 0x000f24000c1e1900 */
[----:B----4-:R-:W-:-:S05]  /*0240*/  IMAD.IADD R15, R13, 0x1, R10 ;  /* 0x000000010d0f7824 */ /* 0x010fca00078e020a */
[----:B------:R4:W-:Y:S04]  /*0250*/  STG.E desc[UR6][R2.64], R15 ;  /* 0x0000000f02007986 */ /* 0x0009e8000c101906 */
[----:B------:R-:W1:Y:S02]  /*0260*/  LDG.E R10, desc[UR6][R4.64+-0x10] ;  /* 0xfffff006040a7981 */ /* 0x000e64000c1e1900 */
[----:B-1----:R-:W-:-:S05]  /*0270*/  IMAD.IADD R9, R15, 0x1, R10 ;  /* 0x000000010f097824 */ /* 0x002fca00078e020a */
[----:B------:R1:W-:Y:S04]  /*0280*/  STG.E desc[UR6][R2.64], R9 ;  /* 0x0000000902007986 */ /* 0x0003e8000c101906 */
[----:B------:R-:W2:Y:S02]  /*0290*/  LDG.E R10, desc[UR6][R4.64+-0xc] ;  /* 0xfffff406040a7981 */ /* 0x000ea4000c1e1900 */
[----:B--2---:R-:W-:-:S05]  /*02a0*/  IADD3 R11, PT, PT, R9, R10, RZ ;  /* 0x0000000a090b7210 */ /* 0x004fca0007ffe0ff */
[----:B------:R2:W-:Y:S04]  /*02b0*/  STG.E desc[UR6][R2.64], R11 ;  /* 0x0000000b02007986 */ /* 0x0005e8000c101906 */
[----:B------:R-:W3:Y:S02]  /*02c0*/  LDG.E R10, desc[UR6][R4.64+-0x8] ;  /* 0xfffff806040a7981 */ /* 0x000ee4000c1e1900 */
[----:B---3--:R-:W-:-:S05]  /*02d0*/  IMAD.IADD R13, R11, 0x1, R10 ;  /* 0x000000010b0d7824 */ /* 0x008fca00078e020a */
[----:B------:R3:W-:Y:S04]  /*02e0*/  STG.E desc[UR6][R2.64], R13 ;  /* 0x0000000d02007986 */ /* 0x0007e8000c101906 */
[----:B------:R-:W4:Y:S02]  /*02f0*/  LDG.E R10, desc[UR6][R4.64+-0x4] ;  /* 0xfffffc06040a7981 */ /* 0x000f24000c1e1900 */
[----:B----4-:R-:W-:-:S05]  /*0300*/  IMAD.IADD R15, R13, 0x1, R10 ;  /* 0x000000010d0f7824 */ /* 0x010fca00078e020a */
[----:B------:R4:W-:Y:S04]  /*0310*/  STG.E desc[UR6][R2.64], R15 ;  /* 0x0000000f02007986 */ /* 0x0009e8000c101906 */
[----:B------:R-:W1:Y:S02]  /*0320*/  LDG.E R10, desc[UR6][R4.64] ;  /* 0x00000006040a7981 */ /* 0x000e64000c1e1900 */
[----:B-1----:R-:W-:-:S05]  /*0330*/  IADD3 R9, PT, PT, R15, R10, RZ ;  /* 0x0000000a0f097210 */ /* 0x002fca0007ffe0ff */
[----:B------:R-:W-:Y:S04]  /*0340*/  STG.E desc[UR6][R2.64], R9 ;  /* 0x0000000902007986 */ /* 0x000fe8000c101906 */
[----:B------:R-:W2:Y:S02]  /*0350*/  LDG.E R10, desc[UR6][R4.64+0x4] ;  /* 0x00000406040a7981 */ /* 0x000ea4000c1e1900 */
[----:B--2---:R-:W-:-:S05]  /*0360*/  IMAD.IADD R11, R9, 0x1, R10 ;  /* 0x00000001090b7824 */ /* 0x004fca00078e020a */
[----:B------:R1:W-:Y:S04]  /*0370*/  STG.E desc[UR6][R2.64], R11 ;  /* 0x0000000b02007986 */ /* 0x0003e8000c101906 */
[----:B------:R-:W3:Y:S02]  /*0380*/  LDG.E R10, desc[UR6][R4.64+0x8] ;  /* 0x00000806040a7981 */ /* 0x000ee4000c1e1900 */
[----:B---3--:R-:W-:-:S05]  /*0390*/  IMAD.IADD R13, R11, 0x1, R10 ;  /* 0x000000010b0d7824 */ /* 0x008fca00078e020a */
[----:B------:R2:W-:Y:S04]  /*03a0*/  STG.E desc[UR6][R2.64], R13 ;  /* 0x0000000d02007986 */ /* 0x0005e8000c101906 */
[----:B------:R-:W4:Y:S02]  /*03b0*/  LDG.E R10, desc[UR6][R4.64+0xc] ;  /* 0x00000c06040a7981 */ /* 0x000f24000c1e1900 */
[----:B----4-:R-:W-:-:S05]  /*03c0*/  IADD3 R15, PT, PT, R13, R10, RZ ;  /* 0x0000000a0d0f7210 */ /* 0x010fca0007ffe0ff */
[----:B------:R3:W-:Y:S04]  /*03d0*/  STG.E desc[UR6][R2.64], R15 ;  /* 0x0000000f02007986 */ /* 0x0007e8000c101906 */
[----:B------:R-:W4:Y:S02]  /*03e0*/  LDG.E R10, desc[UR6][R4.64+0x10] ;  /* 0x00001006040a7981 */ /* 0x000f24000c1e1900 */
[----:B----4-:R-:W-:-:S05]  /*03f0*/  IMAD.IADD R17, R15, 0x1, R10 ;  /* 0x000000010f117824 */ /* 0x010fca00078e020a */
[----:B------:R4:W-:Y:S04]  /*0400*/  STG.E desc[UR6][R2.64], R17 ;  /* 0x0000001102007986 */ /* 0x0009e8000c101906 */
[----:B------:R-:W1:Y:S02]  /*0410*/  LDG.E R10, desc[UR6][R4.64+0x14] ;  /* 0x00001406040a7981 */ /* 0x000e64000c1e1900 */
[----:B-1----:R-:W-:-:S05]  /*0420*/  IMAD.IADD R11, R17, 0x1, R10 ;  /* 0x00000001110b7824 */ /* 0x002fca00078e020a */
[----:B------:R4:W-:Y:S04]  /*0430*/  STG.E desc[UR6][R2.64], R11 ;  /* 0x0000000b02007986 */ /* 0x0009e8000c101906 */
[----:B------:R-:W2:Y:S01]  /*0440*/  LDG.E R10, desc[UR6][R4.64+0x18] ;  /* 0x00001806040a7981 */ /* 0x000ea2000c1e1900 */
[----:B------:R-:W-:Y:S01]  /*0450*/  VIADD R7, R7, 0x10 ;  /* 0x0000001007077836 */ /* 0x000fe20000000000 */
[----:B--2---:R-:W-:-:S05]  /*0460*/  IADD3 R13, PT, PT, R11, R10, RZ ;  /* 0x0000000a0b0d7210 */ /* 0x004fca0007ffe0ff */
[----:B------:R4:W-:Y:S04]  /*0470*/  STG.E desc[UR6][R2.64], R13 ;  /* 0x0000000d02007986 */ /* 0x0009e8000c101906 */
[----:B------:R-:W2:Y:S01]  /*0480*/  LDG.E R10, desc[UR6][R4.64+0x1c] ;  /* 0x00001c06040a7981 */ /* 0x000ea2000c1e1900 */
[----:B------:R-:W-:Y:S01]  /*0490*/  ISETP.NE.AND P1, PT, R7, RZ, PT ;  /* 0x000000ff0700720c */ /* 0x000fe20003f25270 */
[----:B--2---:R-:W-:Y:S01]  /*04a0*/  IMAD.IADD R9, R13, 0x1, R10 ;  /* 0x000000010d097824 */ /* 0x004fe200078e020a */
[----:B------:R-:W-:-:S04]  /*04b0*/  IADD3 R10, P2, PT, R4, 0x40, RZ ;  /* 0x00000040040a7810 */ /* 0x000fc80007f5e0ff */
[----:B------:R4:W-:Y:S01]  /*04c0*/  STG.E desc[UR6][R2.64], R9 ;  /* 0x0000000902007986 */ /* 0x0009e2000c101906 */
[----:B---3--:R-:W-:-:S06]  /*04d0*/  IADD3.X R15, PT, PT, RZ, R5, RZ, P2, !PT ;  /* 0x00000005ff0f7210 */ /* 0x008fcc00017fe4ff */
[----:B------:R-:W-:Y:S05]  /*04e0*/  @P1 BRA `(.L_x_2) ;  /* 0xfffffffc00241947 */ /* 0x000fea000383ffff */
.L_x_1:
[----:B------:R-:W-:Y:S05]  /*04f0*/  @!P0 EXIT ;  /* 0x000000000000894d */ /* 0x000fea0003800000 */
[----:B------:R-:W-:Y:S02]  /*0500*/  ISETP.GE.U32.AND P0, PT, R8, 0x8, PT ;  /* 0x000000080800780c */ /* 0x000fe40003f06070 */
[----:B------:R-:W-:-:S04]  /*0510*/  LOP3.LUT R10, R6, 0x7, RZ, 0xc0, !PT ;  /* 0x00000007060a7812 */ /* 0x000fc800078ec0ff */
[----:B------:R-:W-:-:S07]  /*0520*/  ISETP.NE.AND P1, PT, R10, RZ, PT ;  /* 0x000000ff0a00720c */ /* 0x000fce0003f25270 */
[----:B------:R-:W-:Y:S06]  /*0530*/  @!P0 BRA `(.L_x_3) ;  /* 0x00000000006c8947 */ /* 0x000fec0003800000 */
[----:B------:R-:W1:Y:S02]  /*0540*/  LDC.64 R4, c[0x0][0x380] ;  /* 0x0000e000ff047b82 */ /* 0x000e640000000a00 */
[----:B-1----:R-:W-:-:S05]  /*0550*/  IMAD.WIDE.U32 R4, R0, 0x4, R4 ;  /* 0x0000000400047825 */ /* 0x002fca00078e0004 */
[----:B------:R-:W4:Y:S02]  /*0560*/  LDG.E R8, desc[UR6][R4.64] ;  /* 0x0000000604087981 */ /* 0x000f24000c1e1900 */
[----:B----45:R-:W-:-:S05]  /*0570*/  IMAD.IADD R9, R9, 0x1, R8 ;  /* 0x0000000109097824 */ /* 0x030fca00078e0208 */
[----:B------:R-:W-:Y:S04]  /*0580*/  STG.E desc[UR6][R2.64], R9 ;  /* 0x0000000902007986 */ /* 0x000fe8000c101906 */
[----:B------:R-:W2:Y:S02]  /*0590*/  LDG.E R8, desc[UR6][R4.64+0x4] ;  /* 0x0000040604087981 */ /* 0x000ea4000c1e1900 */
[----:B--2---:R-:W-:-:S05]  /*05a0*/  IMAD.IADD R7, R9, 0x1, R8 ;  /* 0x0000000109077824 */ /* 0x004fca00078e0208 */
        /* <DEDUP_REMOVED lines=12> */
[----:B------:R3:W-:Y:S04]  /*0670*/  STG.E desc[UR6][R2.64], R7 ;  /* 0x0000000702007986 */ /* 0x0007e8000c101906 */
[----:B------:R-:W2:Y:S02]  /*0680*/  LDG.E R8, desc[UR6][R4.64+0x18] ;  /* 0x0000180604087981 */ /* 0x000ea4000c1e1900 */
[----:B--2---:R-:W-:-:S05]  /*0690*/  IMAD.IADD R11, R7, 0x1, R8 ;  /* 0x00000001070b7824 */ /* 0x004fca00078e0208 */
[----:B------:R3:W-:Y:S04]  /*06a0*/  STG.E desc[UR6][R2.64], R11 ;  /* 0x0000000b02007986 */ /* 0x0007e8000c101906 */
[----:B------:R-:W2:Y:S01]  /*06b0*/  LDG.E R8, desc[UR6][R4.64+0x1c] ;  /* 0x00001c0604087981 */ /* 0x000ea2000c1e1900 */
[----:B------:R-:W-:Y:S01]  /*06c0*/  VIADD R0, R0, 0x8 ;  /* 0x0000000800007836 */ /* 0x000fe20000000000 */
[----:B--2---:R-:W-:-:S05]  /*06d0*/  IADD3 R9, PT, PT, R11, R8, RZ ;  /* 0x000000080b097210 */ /* 0x004fca0007ffe0ff */
[----:B------:R3:W-:Y:S02]  /*06e0*/  STG.E desc[UR6][R2.64], R9 ;  /* 0x0000000902007986 */ /* 0x0007e4000c101906 */
.L_x_3:
[----:B------:R-:W-:Y:S05]  /*06f0*/  @!P1 EXIT ;  /* 0x000000000000994d */ /* 0x000fea0003800000 */
[----:B------:R-:W-:Y:S02]  /*0700*/  ISETP.GE.U32.AND P0, PT, R10, 0x4, PT ;  /* 0x000000040a00780c */ /* 0x000fe40003f06070 */
[----:B------:R-:W-:-:S04]  /*0710*/  LOP3.LUT R6, R6, 0x3, RZ, 0xc0, !PT ;  /* 0x0000000306067812 */ /* 0x000fc800078ec0ff */
[----:B------:R-:W-:-:S07]  /*0720*/  ISETP.NE.AND P1, PT, R6, RZ, PT ;  /* 0x000000ff0600720c */ /* 0x000fce0003f25270 */
[----:B------:R-:W-:Y:S06]  /*0730*/  @!P0 BRA `(.L_x_4) ;  /* 0x00000000003c8947 */ /* 0x000fec0003800000 */
[----:B------:R-:W1:Y:S02]  /*0740*/  LDC.64 R4, c[0x0][0x380] ;  /* 0x0000e000ff047b82 */ /* 0x000e640000000a00 */
[----:B-1----:R-:W-:-:S05]  /*0750*/  IMAD.WIDE.U32 R4, R0, 0x4, R4 ;  /* 0x0000000400047825 */ /* 0x002fca00078e0004 */
[----:B------:R-:W3:Y:S02]  /*0760*/  LDG.E R8, desc[UR6][R4.64] ;  /* 0x0000000604087981 */ /* 0x000ee4000c1e1900 */
[----:B---3-5:R-:W-:-:S05]  /*0770*/  IADD3 R7, PT, PT, R9, R8, RZ ;  /* 0x0000000809077210 */ /* 0x028fca0007ffe0ff */
[----:B------:R1:W-:Y:S04]  /*0780*/  STG.E desc[UR6][R2.64], R7 ;  /* 0x0000000702007986 */ /* 0x0003e8000c101906 */
[----:B------:R-:W4:Y:S02]  /*0790*/  LDG.E R8, desc[UR6][R4.64+0x4] ;  /* 0x0000040604087981 */ /* 0x000f24000c1e1900 */
[----:B----4-:R-:W-:-:S05]  /*07a0*/  IMAD.IADD R11, R7, 0x1, R8 ;  /* 0x00000001070b7824 */ /* 0x010fca00078e0208 */
[----:B------:R1:W-:Y:S04]  /*07b0*/  STG.E desc[UR6][R2.64], R11 ;  /* 0x0000000b02007986 */ /* 0x0003e8000c101906 */
[----:B------:R-:W2:Y:S02]  /*07c0*/  LDG.E R8, desc[UR6][R4.64+0x8] ;  /* 0x0000080604087981 */ /* 0x000ea4000c1e1900 */
[----:B--2---:R-:W-:-:S05]  /*07d0*/  IADD3 R13, PT, PT, R11, R8, RZ ;  /* 0x000000080b0d7210 */ /* 0x004fca0007ffe0ff */
[----:B------:R1:W-:Y:S04]  /*07e0*/  STG.E desc[UR6][R2.64], R13 ;  /* 0x0000000d02007986 */ /* 0x0003e8000c101906 */
[----:B------:R-:W2:Y:S01]  /*07f0*/  LDG.E R8, desc[UR6][R4.64+0xc] ;  /* 0x00000c0604087981 */ /* 0x000ea2000c1e1900 */
[----:B------:R-:W-:Y:S01]  /*0800*/  IADD3 R0, PT, PT, R0, 0x4, RZ ;  /* 0x0000000400007810 */ /* 0x000fe20007ffe0ff */
[----:B--2---:R-:W-:-:S05]  /*0810*/  IMAD.IADD R9, R13, 0x1, R8 ;  /* 0x000000010d097824 */ /* 0x004fca00078e0208 */
[----:B------:R1:W-:Y:S02]  /*0820*/  STG.E desc[UR6][R2.64], R9 ;  /* 0x0000000902007986 */ /* 0x0003e4000c101906 */
.L_x_4:
[----:B------:R-:W-:Y:S05]  /*0830*/  @!P1 EXIT ;  /* 0x000000000000994d */ /* 0x000fea0003800000 */
[----:B------:R-:W2:Y:S01]  /*0840*/  LDC.64 R4, c[0x0][0x380] ;  /* 0x0000e000ff047b82 */ /* 0x000ea20000000a00 */
[----:B------:R-:W-:Y:S02]  /*0850*/  IMAD.MOV R6, RZ, RZ, -R6 ;  /* 0x000000ffff067224 */ /* 0x000fe400078e0a06 */
[----:B--2---:R-:W-:-:S07]  /*0860*/  IMAD.WIDE.U32 R4, R0, 0x4, R4 ;  /* 0x0000000400047825 */ /* 0x004fce00078e0004 */
.L_x_5:
[----:B--2---:R2:W1:Y:S01]  /*0870*/  LDG.E R0, desc[UR6][R4.64] ;  /* 0x0000000604007981 */ /* 0x004462000c1e1900 */
[----:B------:R-:W-:-:S05]  /*0880*/  VIADD R6, R6, 0x1 ;  /* 0x0000000106067836 */ /* 0x000fca0000000000 */
[----:B------:R-:W-:Y:S02]  /*0890*/  ISETP.NE.AND P0, PT, R6, RZ, PT ;  /* 0x000000ff0600720c */ /* 0x000fe40003f05270 */
[----:B--2---:R-:W-:-:S04]  /*08a0*/  IADD3 R4, P1, PT, R4, 0x4, RZ ;  /* 0x0000000404047810 */ /* 0x004fc80007f3e0ff */
[----:B------:R-:W-:Y:S02]  /*08b0*/  IADD3.X R5, PT, PT, RZ, R5, RZ, P1, !PT ;  /* 0x00000005ff057210 */ /* 0x000fe40000ffe4ff */
[----:B-1-345:R-:W-:-:S05]  /*08c0*/  IADD3 R9, PT, PT, R0, R9, RZ ;  /* 0x0000000900097210 */ /* 0x03afca0007ffe0ff */
[----:B------:R2:W-:Y:S01]  /*08d0*/  STG.E desc[UR6][R2.64], R9 ;  /* 0x0000000902007986 */ /* 0x0005e2000c101906 */
[----:B------:R-:W-:Y:S05]  /*08e0*/  @P0 BRA `(.L_x_5) ;  /* 0xfffffffc00e00947 */ /* 0x000fea000383ffff */
[----:B------:R-:W-:Y:S05]  /*08f0*/  EXIT ;  /* 0x000000000000794d */ /* 0x000fea0003800000 */
.L_x_6:
        /* <DEDUP_REMOVED lines=16> */
.L_x_20:


//--------------------- .text._Z10two_to_onePiS_i --------------------------
	.section	.text._Z10two_to_onePiS_i,"ax",@progbits
	.align	128
        .global         _Z10two_to_onePiS_i
        .type           _Z10two_to_onePiS_i,@function
        .size           _Z10two_to_onePiS_i,(.L_x_21 - _Z10two_to_onePiS_i)
        .other          _Z10two_to_onePiS_i,@"STO_CUDA_ENTRY STV_DEFAULT"
_Z10two_to_onePiS_i:
.text._Z10two_to_onePiS_i:
[----:B------:R-:W-:Y:S01]  /*0000*/  LDC R1, c[0x0][0x37c] ;  /* 0x0000df00ff017b82 */ /* 0x000fe20000000800 */
[----:B------:R-:W0:Y:S07]  /*0010*/  S2R R2, SR_TID.X ;  /* 0x0000000000027919 */ /* 0x000e2e0000002100 */
[----:B------:R-:W0:Y:S08]  /*0020*/  S2UR UR4, SR_CTAID.X ;  /* 0x00000000000479c3 */ /* 0x000e300000002500 */
[----:B------:R-:W0:Y:S08]  /*0030*/  LDC R5, c[0x0][0x360] ;  /* 0x0000d800ff057b82 */ /* 0x000e300000000800 */
[----:B------:R-:W1:Y:S01]  /*0040*/  LDC R0, c[0x0][0x390] ;  /* 0x0000e400ff007b82 */ /* 0x000e620000000800 */
[----:B0-----:R-:W-:Y:S01]  /*0050*/  IMAD R5, R5, UR4, R2 ;  /* 0x0000000405057c24 */ /* 0x001fe2000f8e0202 */
[----:B-1----:R-:W-:-:S04]  /*0060*/  ISETP.GE.AND P0, PT, R0, 0x1, PT ;  /* 0x000000010000780c */ /* 0x002fc80003f06270 */
[----:B------:R-:W-:-:S13]  /*0070*/  ISETP.GE.OR P0, PT, R5, R0, !P0 ;  /* 0x000000000500720c */ /* 0x000fda0004706670 */
[----:B------:R-:W-:Y:S05]  /*0080*/  @P0 EXIT ;  /* 0x000000000000094d */ /* 0x000fea0003800000 */
[----:B------:R-:W0:Y:S01]  /*0090*/  LDC.64 R2, c[0x0][0x388] ;  /* 0x0000e200ff027b82 */ /* 0x000e220000000a00 */
[----:B------:R-:W1:Y:S01]  /*00a0*/  LDCU.64 UR4, c[0x0][0x358] ;  /* 0x00006b00ff0477ac */ /* 0x000e620008000a00 */
[----:B------:R-:W-:-:S04]  /*00b0*/  IADD3 R4, PT, PT, R0, -0x1, RZ ;  /* 0xffffffff00047810 */ /* 0x000fc80007ffe0ff */
[----:B------:R-:W-:Y:S02]  /*00c0*/  ISETP.GE.U32.AND P1, PT, R4, 0xf, PT ;  /* 0x0000000f0400780c */ /* 0x000fe40003f26070 */
[----:B------:R-:W-:Y:S01]  /*00d0*/  LOP3.LUT R6, R0, 0xf, RZ, 0xc0, !PT ;  /* 0x0000000f00067812 */ /* 0x000fe200078ec0ff */
[----:B------:R-:W-:-:S03]  /*00e0*/  HFMA2 R7, -RZ, RZ, 0, 0 ;  /* 0x00000000ff077431 */ /* 0x000fc600000001ff */
[----:B------:R-:W-:Y:S01]  /*00f0*/  ISETP.NE.AND P0, PT, R6, RZ, PT ;  /* 0x000000ff0600720c */ /* 0x000fe20003f05270 */
[----:B0-----:R-:W-:-:S05]  /*0100*/  IMAD.WIDE R2, R5, 0x4, R2 ;  /* 0x0000000405027825 */ /* 0x001fca00078e0202 */
[----:B-1----:R0:W5:Y:S01]  /*0110*/  LDG.E R11, desc[UR4][R2.64] ;  /* 0x00000004020b7981 */ /* 0x002162000c1e1900 */
[----:B------:R-:W-:Y:S06]  /*0120*/  @!P1 BRA `(.L_x_7) ;  /* 0x0000000400209947 */ /* 0x000fec0003800000 */
[----:B------:R-:W-:Y:S02]  /*0130*/  LOP3.LUT R7, R0, 0x7ffffff0, RZ, 0xc0, !PT ;  /* 0x7ffffff000077812 */ /* 0x000fe400078ec0ff */
[----:B------:R-:W-:-:S03]  /*0140*/  MOV R9, R5 ;  /* 0x0000000500097202 */ /* 0x000fc60000000f00 */
[----:B------:R-:W-:-:S07]  /*0150*/  IMAD.MOV R4, RZ, RZ, -R7 ;  /* 0x000000ffff047224 */ /* 0x000fce00078e0a07 */
.L_x_8:
[----:B------:R-:W1:Y:S02]  /*0160*/  LDC.64 R12, c[0x0][0x380] ;  /* 0x0000e000ff0c7b82 */ /* 0x000e640000000a00 */
[----:B-1----:R-:W-:-:S05]  /*0170*/  IMAD.WIDE R12, R9, 0x4, R12 ;  /* 0x00000004090c7825 */ /* 0x002fca00078e020c */
[----:B------:R-:W2:Y:S02]  /*0180*/  LDG.E R8, desc[UR4][R12.64] ;  /* 0x000000040c087981 */ /* 0x000ea4000c1e1900 */
[----:B--2--5:R-:W-:Y:S01]  /*0190*/  IADD3 R19, PT, PT, R8, R11, RZ ;  /* 0x0000000b08137210 */ /* 0x024fe20007ffe0ff */
[----:B----4-:R-:W-:-:S04]  /*01a0*/  IMAD.WIDE.U32 R10, R0, 0x4, R12 ;  /* 0x00000004000a7825 */ /* 0x010fc800078e000c */
[----:B------:R1:W-:Y:S04]  /*01b0*/  STG.E desc[UR4][R2.64], R19 ;  /* 0x0000001302007986 */ /* 0x0003e8000c101904 */
[----:B------:R-:W2:Y:S01]  /*01c0*/  LDG.E R8, desc[UR4][R10.64] ;  /* 0x000000040a087981 */ /* 0x000ea2000c1e1900 */
[----:B------:R-:W-:Y:S01]  /*01d0*/  IMAD.WIDE.U32 R14, R0, 0x4, R10 ;  /* 0x00000004000e7825 */ /* 0x000fe200078e000a */
[----:B--2---:R-:W-:-:S05]  /*01e0*/  IADD3 R21, PT, PT, R19, R8, RZ ;  /* 0x0000000813157210 */ /* 0x004fca0007ffe0ff */
[----:B------:R2:W-:Y:S04]  /*01f0*/  STG.E desc[UR4][R2.64], R21 ;  /* 0x0000001502007986 */ /* 0x0005e8000c101904 */
[----:B------:R-:W3:Y:S01]  /*0200*/  LDG.E R8, desc[UR4][R14.64] ;  /* 0x000000040e087981 */ /* 0x000ee2000c1e1900 */
[----:B------:R-:W-:-:S04]  /*0210*/  IMAD.WIDE.U32 R16, R0, 0x4, R14 ;  /* 0x0000000400107825 */ /* 0x000fc800078e000e */
[----:B---3--:R-:W-:-:S05]  /*0220*/  IMAD.IADD R23, R21, 0x1, R8 ;  /* 0x0000000115177824 */ /* 0x008fca00078e0208 */
[----:B------:R3:W-:Y:S04]  /*0230*/  STG.E desc[UR4][R2.64], R23 ;  /* 0x0000001702007986 */ /* 0x0007e8000c101904 */
[----:B------:R-:W4:Y:S01]  /*0240*/  LDG.E R8, desc[UR4][R16.64] ;  /* 0x0000000410087981 */ /* 0x000f22000c1e1900 */
[----:B------:R-:W-:Y:S01]  /*0250*/  IMAD.WIDE.U32 R12, R0, 0x4, R16 ;  /* 0x00000004000c7825 */ /* 0x000fe200078e0010 */
[----:B----4-:R-:W-:-:S05]  /*0260*/  IADD3 R25, PT, PT, R23, R8, RZ ;  /* 0x0000000817197210 */ /* 0x010fca0007ffe0ff */
[----:B------:R4:W-:Y:S04]  /*0270*/  STG.E desc[UR4][R2.64], R25 ;  /* 0x0000001902007986 */ /* 0x0009e8000c101904 */
[----:B------:R-:W1:Y:S01]  /*0280*/  LDG.E R8, desc[UR4][R12.64] ;  /* 0x000000040c087981 */ /* 0x000e62000c1e1900 */
[----:B------:R-:W-:Y:S01]  /*0290*/  IMAD.WIDE.U32 R10, R0, 0x4, R12 ;  /* 0x00000004000a7825 */ /* 0x000fe200078e000c */
[----:B-1----:R-:W-:-:S05]  /*02a0*/  IADD3 R19, PT, PT, R25, R8, RZ ;  /* 0x0000000819137210 */ /* 0x002fca0007ffe0ff */
[----:B------:R1:W-:Y:S04]  /*02b0*/  STG.E desc[UR4][R2.64], R19 ;  /* 0x0000001302007986 */ /* 0x0003e8000c101904 */
[----:B------:R-:W2:Y:S01]  /*02c0*/  LDG.E R8, desc[UR4][R10.64] ;  /* 0x000000040a087981 */ /* 0x000ea2000c1e1900 */
[----:B------:R-:W-:-:S04]  /*02d0*/  IMAD.WIDE.U32 R14, R0, 0x4, R10 ;  /* 0x00000004000e7825 */ /* 0x000fc800078e000a */
[----:B--2---:R-:W-:-:S05]  /*02e0*/  IMAD.IADD R21, R19, 0x1, R8 ;  /* 0x0000000113157824 */ /* 0x004fca00078e0208 */
[----:B------:R2:W-:Y:S04]  /*02f0*/  STG.E desc[UR4][R2.64], R21 ;  /* 0x0000001502007986 */ /* 0x0005e8000c101904 */
[----:B------:R-:W3:Y:S01]  /*0300*/  LDG.E R8, desc[UR4][R14.64] ;  /* 0x000000040e087981 */ /* 0x000ee2000c1e1900 */
[----:B------:R-:W-:Y:S01]  /*0310*/  IMAD.WIDE.U32 R16, R0, 0x4, R14 ;  /* 0x0000000400107825 */ /* 0x000fe200078e000e */
[----:B---3--:R-:W-:-:S05]  /*0320*/  IADD3 R23, PT, PT, R21, R8, RZ ;  /* 0x0000000815177210 */ /* 0x008fca0007ffe0ff */
[----:B------:R3:W-:Y:S04]  /*0330*/  STG.E desc[UR4][R2.64], R23 ;  /* 0x0000001702007986 */ /* 0x0007e8000c101904 */
[----:B------:R-:W4:Y:S01]  /*0340*/  LDG.E R8, desc[UR4][R16.64] ;  /* 0x0000000410087981 */ /* 0x000f22000c1e1900 */
[----:B------:R-:W-:Y:S01]  /*0350*/  IMAD.WIDE.U32 R12, R0, 0x4, R16 ;  /* 0x00000004000c7825 */ /* 0x000fe200078e0010 */
[----:B----4-:R-:W-:-:S05]  /*0360*/  IADD3 R25, PT, PT, R23, R8, RZ ;  /* 0x0000000817197210 */ /* 0x010fca0007ffe0ff */
[----:B------:R4:W-:Y:S04]  /*0370*/  STG.E desc[UR4][R2.64], R25 ;  /* 0x0000001902007986 */ /* 0x0009e8000c101904 */
[----:B------:R-:W1:Y:S01]  /*0380*/  LDG.E R8, desc[UR4][R12.64] ;  /* 0x000000040c087981 */ /* 0x000e62000c1e1900 */
[----:B------:R-:W-:-:S04]  /*0390*/  IMAD.WIDE.U32 R10, R0, 0x4, R12 ;  /* 0x00000004000a7825 */ /* 0x000fc800078e000c */
[----:B-1----:R-:W-:-:S05]  /*03a0*/  IMAD.IADD R19, R25, 0x1, R8 ;  /* 0x0000000119137824 */ /* 0x002fca00078e0208 */
[----:B------:R1:W-:Y:S04]  /*03b0*/  STG.E desc[UR4][R2.64], R19 ;  /* 0x0000001302007986 */ /* 0x0003e8000c101904 */
[----:B------:R-:W2:Y:S01]  /*03c0*/  LDG.E R8, desc[UR4][R10.64] ;  /* 0x000000040a087981 */ /* 0x000ea2000c1e1900 */
[----:B------:R-:W-:Y:S01]  /*03d0*/  IMAD.WIDE.U32 R14, R0, 0x4, R10 ;  /* 0x00000004000e7825 */ /* 0x000fe200078e000a */
[----:B--2---:R-:W-:-:S05]  /*03e0*/  IADD3 R21, PT, PT, R19, R8, RZ ;  /* 0x0000000813157210 */ /* 0x004fca0007ffe0ff */
        /* <DEDUP_REMOVED lines=9> */
[----:B------:R-:W2:Y:S01]  /*0480*/  LDG.E R8, desc[UR4][R12.64] ;  /* 0x000000040c087981 */ /* 0x000ea2000c1e1900 */
[----:B-1----:R-:W-:-:S04]  /*0490*/  IMAD.WIDE.U32 R18, R0, 0x4, R12 ;  /* 0x0000000400127825 */ /* 0x002fc800078e000c */
[----:B--2---:R-:W-:-:S05]  /*04a0*/  IMAD.IADD R27, R25, 0x1, R8 ;  /* 0x00000001191b7824 */ /* 0x004fca00078e0208 */
[----:B------:R4:W-:Y:S04]  /*04b0*/  STG.E desc[UR4][R2.64], R27 ;  /* 0x0000001b02007986 */ /* 0x0009e8000c101904 */
[----:B------:R-:W2:Y:S01]  /*04c0*/  LDG.E R8, desc[UR4][R18.64] ;  /* 0x0000000412087981 */ /* 0x000ea2000c1e1900 */
[----:B------:R-:W-:Y:S01]  /*04d0*/  IMAD.WIDE.U32 R14, R0, 0x4, R18 ;  /* 0x00000004000e7825 */ /* 0x000fe200078e0012 */
[----:B--2---:R-:W-:-:S05]  /*04e0*/  IADD3 R21, PT, PT, R27, R8, RZ ;  /* 0x000000081b157210 */ /* 0x004fca0007ffe0ff */
[----:B------:R4:W-:Y:S04]  /*04f0*/  STG.E desc[UR4][R2.64], R21 ;  /* 0x0000001502007986 */ /* 0x0009e8000c101904 */
[----:B------:R-:W3:Y:S01]  /*0500*/  LDG.E R8, desc[UR4][R14.64] ;  /* 0x000000040e087981 */ /* 0x000ee2000c1e1900 */
[----:B------:R-:W-:-:S04]  /*0510*/  IMAD.WIDE.U32 R16, R0, 0x4, R14 ;  /* 0x0000000400107825 */ /* 0x000fc800078e000e */
[----:B------:R-:W-:Y:S01]  /*0520*/  VIADD R4, R4, 0x10 ;  /* 0x0000001004047836 */ /* 0x000fe20000000000 */
[----:B---3--:R-:W-:-:S05]  /*0530*/  IADD3 R23, PT, PT, R21, R8, RZ ;  /* 0x0000000815177210 */ /* 0x008fca0007ffe0ff */
[----:B------:R4:W-:Y:S04]  /*0540*/  STG.E desc[UR4][R2.64], R23 ;  /* 0x0000001702007986 */ /* 0x0009e8000c101904 */
[----:B------:R-:W2:Y:S01]  /*0550*/  LDG.E R16, desc[UR4][R16.64] ;  /* 0x0000000410107981 */ /* 0x000ea2000c1e1900 */
[----:B------:R-:W-:Y:S02]  /*0560*/  ISETP.NE.AND P1, PT, R4, RZ, PT ;  /* 0x000000ff0400720c */ /* 0x000fe40003f25270 */
[----:B------:R-:W-:Y:S02]  /*0570*/  LEA R9, R0, R9, 0x4 ;  /* 0x0000000900097211 */ /* 0x000fe400078e20ff */
[----:B--2---:R-:W-:-:S05]  /*0580*/  IADD3 R11, PT, PT, R23, R16, RZ ;  /* 0x00000010170b7210 */ /* 0x004fca0007ffe0ff */
[----:B------:R4:W-:Y:S04]  /*0590*/  STG.E desc[UR4][R2.64], R11 ;  /* 0x0000000b02007986 */ /* 0x0009e8000c101904 */
[----:B------:R-:W-:Y:S05]  /*05a0*/  @P1 BRA `(.L_x_8) ;  /* 0xfffffff800ec1947 */ /* 0x000fea000383ffff */
.L_x_7:
[----:B------:R-:W-:Y:S05]  /*05b0*/  @!P0 EXIT ;  /* 0x000000000000894d */ /* 0x000fea0003800000 */
[----:B------:R-:W-:Y:S02]  /*05c0*/  ISETP.GE.U32.AND P0, PT, R6, 0x8, PT ;  /* 0x000000080600780c */ /* 0x000fe40003f06070 */
[----:B------:R-:W-:-:S04]  /*05d0*/  LOP3.LUT R18, R0, 0x7, RZ, 0xc0, !PT ;  /* 0x0000000700127812 */ /* 0x000fc800078ec0ff */
[----:B------:R-:W-:-:S07]  /*05e0*/  ISETP.NE.AND P1, PT, R18, RZ, PT ;  /* 0x000000ff1200720c */ /* 0x000fce0003f25270 */
[----:B------:R-:W-:Y:S06]  /*05f0*/  @!P0 BRA `(.L_x_9) ;  /* 0x00000000008c8947 */ /* 0x000fec0003800000 */
[----:B------:R-:W1:Y:S01]  /*0600*/  LDC.64 R8, c[0x0][0x380] ;  /* 0x0000e000ff087b82 */ /* 0x000e620000000a00 */
[----:B------:R-:W-:-:S04]  /*0610*/  IMAD R13, R7, R0, R5 ;  /* 0x00000000070d7224 */ /* 0x000fc800078e0205 */
        /* <DEDUP_REMOVED lines=17> */
[----:B------:R-:W2:Y:S01]  /*0730*/  LDG.E R4, desc[UR4][R8.64] ;  /* 0x0000000408047981 */ /* 0x000ea2000c1e1900 */
[----:B-1----:R-:W-:Y:S01]  /*0740*/  IMAD.WIDE.U32 R16, R0, 0x4, R8 ;  /* 0x0000000400107825 */ /* 0x002fe200078e0008 */
[----:B--2---:R-:W-:-:S05]  /*0750*/  IADD3 R25, PT, PT, R23, R4, RZ ;  /* 0x0000000417197210 */ /* 0x004fca0007ffe0ff */
        /* <DEDUP_REMOVED lines=9> */
[----:B------:R-:W2:Y:S01]  /*07f0*/  LDG.E R14, desc[UR4][R14.64] ;  /* 0x000000040e0e7981 */ /* 0x000ea2000c1e1900 */
[----:B------:R-:W-:Y:S02]  /*0800*/  IADD3 R7, PT, PT, R7, 0x8, RZ ;  /* 0x0000000807077810 */ /* 0x000fe40007ffe0ff */
[----:B--2---:R-:W-:-:S05]  /*0810*/  IADD3 R11, PT, PT, R21, R14, RZ ;  /* 0x0000000e150b7210 */ /* 0x004fca0007ffe0ff */
[----:B------:R4:W-:Y:S02]  /*0820*/  STG.E desc[UR4][R2.64], R11 ;  /* 0x0000000b02007986 */ /* 0x0009e4000c101904 */
.L_x_9:
        /* <DEDUP_REMOVED lines=8> */
[----:B------:R-:W4:Y:S01]  /*08b0*/  LDG.E R6, desc[UR4][R8.64] ;  /* 0x0000000408067981 */ /* 0x000f22000c1e1900 */
[----:B------:R-:W-:Y:S01]  /*08c0*/  IMAD.WIDE.U32 R12, R0, 0x4, R8 ;  /* 0x00000004000c7825 */ /* 0x000fe200078e0008 */
[----:B----45:R-:W-:-:S05]  /*08d0*/  IADD3 R19, PT, PT, R11, R6, RZ ;  /* 0x000000060b137210 */ /* 0x030fca0007ffe0ff */
[----:B------:R1:W-:Y:S04]  /*08e0*/  STG.E desc[UR4][R2.64], R19 ;  /* 0x0000001302007986 */ /* 0x0003e8000c101904 */
[----:B------:R-:W2:Y:S01]  /*08f0*/  LDG.E R6, desc[UR4][R12.64] ;  /* 0x000000040c067981 */ /* 0x000ea2000c1e1900 */
[----:B------:R-:W-:-:S04]  /*0900*/  IMAD.WIDE.U32 R14, R0, 0x4, R12 ;  /* 0x00000004000e7825 */ /* 0x000fc800078e000c */
[----:B--2---:R-:W-:-:S05]  /*0910*/  IMAD.IADD R21, R19, 0x1, R6 ;  /* 0x0000000113157824 */ /* 0x004fca00078e0206 */
[----:B------:R1:W-:Y:S04]  /*0920*/  STG.E desc[UR4][R2.64], R21 ;  /* 0x0000001502007986 */ /* 0x0003e8000c101904 */
[----:B------:R-:W2:Y:S01]  /*0930*/  LDG.E R6, desc[UR4][R14.64] ;  /* 0x000000040e067981 */ /* 0x000ea2000c1e1900 */
[----:B------:R-:W-:Y:S01]  /*0940*/  IMAD.WIDE.U32 R16, R0, 0x4, R14 ;  /* 0x0000000400107825 */ /* 0x000fe200078e000e */
[----:B--2---:R-:W-:-:S05]  /*0950*/  IADD3 R23, PT, PT, R21, R6, RZ ;  /* 0x0000000615177210 */ /* 0x004fca0007ffe0ff */
[----:B------:R1:W-:Y:S04]  /*0960*/  STG.E desc[UR4][R2.64], R23 ;  /* 0x0000001702007986 */ /* 0x0003e8000c101904 */
[----:B------:R-:W2:Y:S01]  /*0970*/  LDG.E R16, desc[UR4][R16.64] ;  /* 0x0000000410107981 */ /* 0x000ea2000c1e1900 */
[----:B------:R-:W-:Y:S02]  /*0980*/  IADD3 R7, PT, PT, R7, 0x4, RZ ;  /* 0x0000000407077810 */ /* 0x000fe40007ffe0ff */
[----:B--2---:R-:W-:-:S05]  /*0990*/  IADD3 R11, PT, PT, R23, R16, RZ ;  /* 0x00000010170b7210 */ /* 0x004fca0007ffe0ff */
[----:B------:R1:W-:Y:S02]  /*09a0*/  STG.E desc[UR4][R2.64], R11 ;  /* 0x0000000b02007986 */ /* 0x0003e4000c101904 */
.L_x_10:
[----:B------:R-:W-:Y:S05]  /*09b0*/  @!P1 EXIT ;  /* 0x000000000000994d */ /* 0x000fea0003800000 */
[----:B------:R-:W2:Y:S01]  /*09c0*/  LDC.64 R8, c[0x0][0x380] ;  /* 0x0000e000ff087b82 */ /* 0x000ea20000000a00 */
[----:B------:R-:W-:Y:S02]  /*09d0*/  IMAD R7, R7, R0, R5 ;  /* 0x0000000007077224 */ /* 0x000fe400078e0205 */
[----:B------:R-:W-:-:S07]  /*09e0*/  IMAD.MOV R6, RZ, RZ, -R4 ;  /* 0x000000ffff067224 */ /* 0x000fce00078e0a04 */
.L_x_11:
[----:B--2---:R-:W-:-:S06]  /*09f0*/  IMAD.WIDE R4, R7, 0x4, R8 ;  /* 0x0000000407047825 */ /* 0x004fcc00078e0208 */
[----:B------:R-:W1:Y:S01]  /*0a00*/  LDG.E R4, desc[UR4][R4.64] ;  /* 0x0000000404047981 */ /* 0x000e62000c1e1900 */
[----:B------:R-:W-:Y:S02]  /*0a10*/  IADD3 R6, PT, PT, R6, 0x1, RZ ;  /* 0x0000000106067810 */ /* 0x000fe40007ffe0ff */
[----:B------:R-:W-:Y:S02]  /*0a20*/  IADD3 R7, PT, PT, R7, R0, RZ ;  /* 0x0000000007077210 */ /* 0x000fe40007ffe0ff */
[----:B------:R-:W-:Y:S02]  /*0a30*/  ISETP.NE.AND P0, PT, R6, RZ, PT ;  /* 0x000000ff0600720c */ /* 0x000fe40003f05270 */
[----:B-1-345:R-:W-:-:S05]  /*0a40*/  IADD3 R11, PT, PT, R4, R11, RZ ;  /* 0x0000000b040b7210 */ /* 0x03afca0007ffe0ff */
[----:B------:R3:W-:Y:S06]  /*0a50*/  STG.E desc[UR4][R2.64], R11 ;  /* 0x0000000b02007986 */ /* 0x0007ec000c101904 */
[----:B------:R-:W-:Y:S05]  /*0a60*/  @P0 BRA `(.L_x_11) ;  /* 0xfffffffc00e00947 */ /* 0x000fea000383ffff */
[----:B------:R-:W-:Y:S05]  /*0a70*/  EXIT ;  /* 0x000000000000794d */ /* 0x000fea0003800000 */
.L_x_12:
        /* <DEDUP_REMOVED lines=16> */
.L_x_21:


//--------------------- .text._Z12three_to_twoPiS_i --------------------------
	.section	.text._Z12three_to_twoPiS_i,"ax",@progbits
	.align	128
        .global         _Z12three_to_twoPiS_i
        .type           _Z12three_to_twoPiS_i,@function
        .size           _Z12three_to_twoPiS_i,(.L_x_22 - _Z12three_to_twoPiS_i)
        .other          _Z12three_to_twoPiS_i,@"STO_CUDA_ENTRY STV_DEFAULT"
_Z12three_to_twoPiS_i:
.text._Z12three_to_twoPiS_i:
[----:B------:R-:W-:Y:S01]  /*0000*/  LDC R1, c[0x0][0x37c] ;  /* 0x0000df00ff017b82 */ /* 0x000fe20000000800 */
[----:B------:R-:W0:Y:S07]  /*0010*/  S2R R2, SR_TID.X ;  /* 0x0000000000027919 */ /* 0x000e2e0000002100 */
[----:B------:R-:W0:Y:S01]  /*0020*/  LDC R5, c[0x0][0x360] ;  /* 0x0000d800ff057b82 */ /* 0x000e220000000800 */
[----:B------:R-:W1:Y:S07]  /*0030*/  S2R R3, SR_TID.Y ;  /* 0x0000000000037919 */ /* 0x000e6e0000002200 */
[----:B------:R-:W0:Y:S08]  /*0040*/  S2UR UR4, SR_CTAID.X ;  /* 0x00000000000479c3 */ /* 0x000e300000002500 */
[----:B------:R-:W1:Y:S08]  /*0050*/  S2UR UR5, SR_CTAID.Y ;  /* 0x00000000000579c3 */ /* 0x000e700000002600 */
[----:B------:R-:W1:Y:S08]  /*0060*/  LDC R4, c[0x0][0x364] ;  /* 0x0000d900ff047b82 */ /* 0x000e700000000800 */
[----:B------:R-:W2:Y:S01]  /*0070*/  LDC R0, c[0x0][0x390] ;  /* 0x0000e400ff007b82 */ /* 0x000ea20000000800 */
[----:B0-----:R-:W-:-:S02]  /*0080*/  IMAD R5, R5, UR4, R2 ;  /* 0x0000000405057c24 */ /* 0x001fc4000f8e0202 */
[----:B-1----:R-:W-:-:S05]  /*0090*/  IMAD R4, R4, UR5, R3 ;  /* 0x0000000504047c24 */ /* 0x002fca000f8e0203 */
[----:B------:R-:W-:Y:S02]  /*00a0*/  VIMNMX R3, PT, PT, R5, R4, !PT ;  /* 0x0000000405037248 */ /* 0x000fe40007fe0100 */
[----:B--2---:R-:W-:-:S04]  /*00b0*/  ISETP.GE.AND P0, PT, R0, 0x1, PT ;  /* 0x000000010000780c */ /* 0x004fc80003f06270 */
[----:B------:R-:W-:-:S13]  /*00c0*/  ISETP.GE.OR P0, PT, R3, R0, !P0 ;  /* 0x000000000300720c */ /* 0x000fda0004706670 */
[----:B------:R-:W-:Y:S05]  /*00d0*/  @P0 EXIT ;  /* 0x000000000000094d */ /* 0x000fea0003800000 */
[----:B------:R-:W0:Y:S01]  /*00e0*/  LDC.64 R2, c[0x0][0x388] ;  /* 0x0000e200ff027b82 */ /* 0x000e220000000a00 */
[----:B------:R-:W1:Y:S01]  /*00f0*/  LDCU.64 UR4, c[0x0][0x358] ;  /* 0x00006b00ff0477ac */ /* 0x000e620008000a00 */
[----:B------:R-:W-:Y:S01]  /*0100*/  ISETP.GE.U32.AND P1, PT, R0, 0x10, PT ;  /* 0x000000100000780c */ /* 0x000fe20003f26070 */
[-C--:B------:R-:W-:Y:S01]  /*0110*/  IMAD R6, R4, R0.reuse, R5 ;  /* 0x0000000004067224 */ /* 0x080fe200078e0205 */
[C---:B------:R-:W-:Y:S01]  /*0120*/  LOP3.LUT R8, R0.reuse, 0xf, RZ, 0xc0, !PT ;  /* 0x0000000f00087812 */ /* 0x040fe200078ec0ff */
[----:B------:R-:W-:Y:S02]  /*0130*/  HFMA2 R11, -RZ, RZ, 0, 0 ;  /* 0x00000000ff0b7431 */ /* 0x000fe400000001ff */
[----:B------:R-:W-:Y:S01]  /*0140*/  IMAD R9, R0, R0, RZ ;  /* 0x0000000000097224 */ /* 0x000fe200078e02ff */
[----:B------:R-:W-:Y:S01]  /*0150*/  ISETP.NE.AND P0, PT, R8, RZ, PT ;  /* 0x000000ff0800720c */ /* 0x000fe20003f05270 */
[----:B0-----:R-:W-:-:S05]  /*0160*/  IMAD.WIDE R2, R6, 0x4, R2 ;  /* 0x0000000406027825 */ /* 0x001fca00078e0202 */
[----:B-1----:R0:W5:Y:S01]  /*0170*/  LDG.E R13, desc[UR4][R2.64] ;  /* 0x00000004020d7981 */ /* 0x002162000c1e1900 */
[----:B------:R-:W-:Y:S06]  /*0180*/  @!P1 BRA `(.L_x_13) ;  /* 0x0000000400209947 */ /* 0x000fec0003800000 */
[----:B------:R-:W-:Y:S02]  /*0190*/  LOP3.LUT R11, R0, 0x7ffffff0, RZ, 0xc0, !PT ;  /* 0x7ffffff0000b7812 */ /* 0x000fe400078ec0ff */
[----:B------:R-:W-:Y:S02]  /*01a0*/  MOV R10, R6 ;  /* 0x00000006000a7202 */ /* 0x000fe40000000f00 */
[----:B------:R-:W-:-:S07]  /*01b0*/  IADD3 R7, PT, PT, -R11, RZ, RZ ;  /* 0x000000ff0b077210 */ /* 0x000fce0007ffe1ff */
.L_x_14:
[----:B------:R-:W1:Y:S02]  /*01c0*/  LDC.64 R14, c[0x0][0x380] ;  /* 0x0000e000ff0e7b82 */ /* 0x000e640000000a00 */
[----:B-1----:R-:W-:-:S05]  /*01d0*/  IMAD.WIDE R14, R10, 0x4, R14 ;  /* 0x000000040a0e7825 */ /* 0x002fca00078e020e */
[----:B------:R-:W2:Y:S02]  /*01e0*/  LDG.E R12, desc[UR4][R14.64] ;  /* 0x000000040e0c7981 */ /* 0x000ea4000c1e1900 */
[----:B--2--5:R-:W-:Y:S02]  /*01f0*/  IMAD.IADD R21, R12, 0x1, R13 ;  /* 0x000000010c157824 */ /* 0x024fe400078e020d */
[----:B----4-:R-:W-:-:S03]  /*0200*/  IMAD.WIDE.U32 R12, R9, 0x4, R14 ;  /* 0x00000004090c7825 */ /* 0x010fc600078e000e */
[----:B------:R1:W-:Y:S04]  /*0210*/  STG.E desc[UR4][R2.64], R21 ;  /* 0x0000001502007986 */ /* 0x0003e8000c101904 */
[----:B------:R-:W2:Y:S02]  /*0220*/  LDG.E R16, desc[UR4][R12.64] ;  /* 0x000000040c107981 */ /* 0x000ea4000c1e1900 */
[----:B--2---:R-:W-:Y:S01]  /*0230*/  IADD3 R23, PT, PT, R21, R16, RZ ;  /* 0x0000001015177210 */ /* 0x004fe20007ffe0ff */
[----:B------:R-:W-:-:S04]  /*0240*/  IMAD.WIDE.U32 R16, R9, 0x4, R12 ;  /* 0x0000000409107825 */ /* 0x000fc800078e000c */
[----:B------:R2:W-:Y:S04]  /*0250*/  STG.E desc[UR4][R2.64], R23 ;  /* 0x0000001702007986 */ /* 0x0005e8000c101904 */
[----:B------:R-:W3:Y:S02]  /*0260*/  LDG.E R18, desc[UR4][R16.64] ;  /* 0x0000000410127981 */ /* 0x000ee4000c1e1900 */
[----:B---3--:R-:W-:Y:S01]  /*0270*/  IADD3 R25, PT, PT, R23, R18, RZ ;  /* 0x0000001217197210 */ /* 0x008fe20007ffe0ff */
[----:B------:R-:W-:-:S04]  /*0280*/  IMAD.WIDE.U32 R18, R9, 0x4, R16 ;  /* 0x0000000409127825 */ /* 0x000fc800078e0010 */
[----:B------:R3:W-:Y:S04]  /*0290*/  STG.E desc[UR4][R2.64], R25 ;  /* 0x0000001902007986 */ /* 0x0007e8000c101904 */
[----:B------:R-:W4:Y:S02]  /*02a0*/  LDG.E R14, desc[UR4][R18.64] ;  /* 0x00000004120e7981 */ /* 0x000f24000c1e1900 */
[----:B----4-:R-:W-:Y:S01]  /*02b0*/  IADD3 R27, PT, PT, R25, R14, RZ ;  /* 0x0000000e191b7210 */ /* 0x010fe20007ffe0ff */
[----:B------:R-:W-:-:S04]  /*02c0*/  IMAD.WIDE.U32 R14, R9, 0x4, R18 ;  /* 0x00000004090e7825 */ /* 0x000fc800078e0012 */
[----:B------:R4:W-:Y:S04]  /*02d0*/  STG.E desc[UR4][R2.64], R27 ;  /* 0x0000001b02007986 */ /* 0x0009e8000c101904 */
[----:B------:R-:W1:Y:S02]  /*02e0*/  LDG.E R12, desc[UR4][R14.64] ;  /* 0x000000040e0c7981 */ /* 0x000e64000c1e1900 */
[----:B-1----:R-:W-:Y:S02]  /*02f0*/  IMAD.IADD R21, R27, 0x1, R12 ;  /* 0x000000011b157824 */ /* 0x002fe400078e020c */
[----:B------:R-:W-:-:S03]  /*0300*/  IMAD.WIDE.U32 R12, R9, 0x4, R14 ;  /* 0x00000004090c7825 */ /* 0x000fc600078e000e */
        /* <DEDUP_REMOVED lines=48> */
.L_x_13:
        /* <DEDUP_REMOVED lines=11> */
[----:B------:R-:W-:Y:S04]  /*06c0*/  STG.E desc[UR4][R2.64], R7 ;  /* 0x0000000702007986 */ /* 0x000fe8000c101904 */
[----:B------:R-:W2:Y:S01]  /*06d0*/  LDG.E R8, desc[UR4][R12.64] ;  /* 0x000000040c087981 */ /* 0x000ea2000c1e1900 */
[----:B------:R-:W-:Y:S01]  /*06e0*/  IMAD.WIDE.U32 R16, R9, 0x4, R12 ;  /* 0x0000000409107825 */ /* 0x000fe200078e000c */
        /* <DEDUP_REMOVED lines=11> */
[----:B-1----:R-:W-:Y:S01]  /*07a0*/  IMAD.WIDE.U32 R20, R9, 0x4, R14 ;  /* 0x0000000409147825 */ /* 0x002fe200078e000e */
[----:B----4-:R-:W-:-:S05]  /*07b0*/  IADD3 R7, PT, PT, R25, R8, RZ ;  /* 0x0000000819077210 */ /* 0x010fca0007ffe0ff */
[----:B------:R3:W-:Y:S04]  /*07c0*/  STG.E desc[UR4][R2.64], R7 ;  /* 0x0000000702007986 */ /* 0x0007e8000c101904 */
[----:B------:R-:W4:Y:S01]  /*07d0*/  LDG.E R8, desc[UR4][R20.64] ;  /* 0x0000000414087981 */ /* 0x000f22000c1e1900 */
[----:B------:R-:W-:Y:S01]  /*07e0*/  IMAD.WIDE.U32 R16, R9, 0x4, R20 ;  /* 0x0000000409107825 */ /* 0x000fe200078e0014 */
[----:B----4-:R-:W-:-:S05]  /*07f0*/  IADD3 R27, PT, PT, R7, R8, RZ ;  /* 0x00000008071b7210 */ /* 0x010fca0007ffe0ff */
[----:B------:R3:W-:Y:S04]  /*0800*/  STG.E desc[UR4][R2.64], R27 ;  /* 0x0000001b02007986 */ /* 0x0007e8000c101904 */
[----:B------:R-:W2:Y:S01]  /*0810*/  LDG.E R8, desc[UR4][R16.64] ;  /* 0x0000000410087981 */ /* 0x000ea2000c1e1900 */
[----:B------:R-:W-:Y:S01]  /*0820*/  IMAD.WIDE.U32 R18, R9, 0x4, R16 ;  /* 0x0000000409127825 */ /* 0x000fe200078e0010 */
[----:B--2---:R-:W-:-:S05]  /*0830*/  IADD3 R23, PT, PT, R27, R8, RZ ;  /* 0x000000081b177210 */ /* 0x004fca0007ffe0ff */
[----:B------:R3:W-:Y:S04]  /*0840*/  STG.E desc[UR4][R2.64], R23 ;  /* 0x0000001702007986 */ /* 0x0007e8000c101904 */
[----:B------:R-:W2:Y:S01]  /*0850*/  LDG.E R18, desc[UR4][R18.64] ;  /* 0x0000000412127981 */ /* 0x000ea2000c1e1900 */
[----:B------:R-:W-:Y:S01]  /*0860*/  VIADD R11, R11, 0x8 ;  /* 0x000000080b0b7836 */ /* 0x000fe20000000000 */
[----:B--2---:R-:W-:-:S05]  /*0870*/  IADD3 R13, PT, PT, R23, R18, RZ ;  /* 0x00000012170d7210 */ /* 0x004fca0007ffe0ff */
[----:B------:R3:W-:Y:S02]  /*0880*/  STG.E desc[UR4][R2.64], R13 ;  /* 0x0000000d02007986 */ /* 0x0007e4000c101904 */
.L_x_15:
[----:B------:R-:W-:Y:S05]  /*0890*/  @!P1 EXIT ;  /* 0x000000000000994d */ /* 0x000fea0003800000 */
[----:B------:R-:W-:Y:S02]  /*08a0*/  ISETP.GE.U32.AND P0, PT, R10, 0x4, PT ;  /* 0x000000040a00780c */ /* 0x000fe40003f06070 */
[----:B---3--:R-:W-:-:S04]  /*08b0*/  LOP3.LUT R7, R0, 0x3, RZ, 0xc0, !PT ;  /* 0x0000000300077812 */ /* 0x008fc800078ec0ff */
        /* <DEDUP_REMOVED lines=21> */
.L_x_16:
[----:B------:R-:W-:Y:S05]  /*0a10*/  @!P1 EXIT ;  /* 0x000000000000994d */ /* 0x000fea0003800000 */
[----:B------:R-:W2:Y:S01]  /*0a20*/  LDC.64 R14, c[0x0][0x380] ;  /* 0x0000e000ff0e7b82 */ /* 0x000ea20000000a00 */
[----:B------:R-:W-:Y:S01]  /*0a30*/  IMAD R4, R11, R0, R4 ;  /* 0x000000000b047224 */ /* 0x000fe200078e0204 */
[----:B------:R-:W-:-:S03]  /*0a40*/  IADD3 R7, PT, PT, -R7, RZ, RZ ;  /* 0x000000ff07077210 */ /* 0x000fc60007ffe1ff */
[----:B------:R-:W-:-:S07]  /*0a50*/  IMAD R0, R4, R0, R5 ;  /* 0x0000000004007224 */ /* 0x000fce00078e0205 */
.L_x_17:
        /* <DEDUP_REMOVED lines=9> */
.L_x_18:
        /* <DEDUP_REMOVED lines=9> */
.L_x_22:


//--------------------- .nv.shared.reserved.0     --------------------------
	.section	.nv.shared.reserved.0,"aw",@nobits
	.weak		__nv_reservedSMEM_offset_0_alias
	.size		__nv_reservedSMEM_offset_0_alias, 0, 64
	.other		__nv_reservedSMEM_offset_0_alias,@"STO_CUDA_RESERVED_SHARED STV_DEFAULT"
__nv_reservedSMEM_offset_0_alias:
	.zero		0
	.zero		64


//--------------------- .nv.constant0._Z4test4dim3 --------------------------
	.section	.nv.constant0._Z4test4dim3,"a",@progbits
	.sectionflags	@""
	.align	4
.nv.constant0._Z4test4dim3:
	.zero		908


//--------------------- .nv.constant0._Z11one_to_zeroPiS_i --------------------------
	.section	.nv.constant0._Z11one_to_zeroPiS_i,"a",@progbits
	.sectionflags	@""
	.align	4
.nv.constant0._Z11one_to_zeroPiS_i:
	.zero		916


//--------------------- .nv.constant0._Z10two_to_onePiS_i --------------------------
	.section	.nv.constant0._Z10two_to_onePiS_i,"a",@progbits
	.sectionflags	@""
	.align	4
.nv.constant0._Z10two_to_onePiS_i:
	.zero		916


//--------------------- .nv.constant0._Z12three_to_twoPiS_i --------------------------
	.section	.nv.constant0._Z12three_to_twoPiS_i,"a",@progbits
	.sectionflags	@""
	.align	4
.nv.constant0._Z12three_to_twoPiS_i:
	.zero		916


//--------------------- SYMBOLS --------------------------

	.type		.nv.reservedSmem.offset0,@object
	.size		.nv.reservedSmem.offset0,0x4
